//
// Generated by NVIDIA NVVM Compiler
//
// Compiler Build ID: CL-36424714
// Cuda compilation tools, release 13.0, V13.0.88
// Based on NVVM 20.0.0
//

.version 9.0
.target sm_100
.address_size 64

.func  (.param .b64 func_retval0) __internal_accurate_pow
(
	.param .b64 __internal_accurate_pow_param_0
)
;
.extern .shared .align 16 .b8 distance_arr[];

.func  (.param .b64 func_retval0) _Z11quickselectPdiii(
	.param .b32 _Z11quickselectPdiii_param_0,
	.param .b32 _Z11quickselectPdiii_param_1,
	.param .b32 _Z11quickselectPdiii_param_2
)
{
	.reg .pred 	%p<17>;
	.reg .b32 	%r<90>;
	.reg .b64 	%fd<18>;

	ld.param.u32 	%r74, [_Z11quickselectPdiii_param_0];
	ld.param.u32 	%r9, [_Z11quickselectPdiii_param_1];
	ld.param.u32 	%r76, [_Z11quickselectPdiii_param_2];
	mov.u32 	%r45, distance_arr;
$L__BB0_1:
	add.s32 	%r4, %r76, -1;
	shl.b32 	%r44, %r74, 3;
	add.s32 	%r5, %r45, %r44;
	add.s32 	%r6, %r74, 1;
	add.s32 	%r7, %r74, 2;
	add.s32 	%r8, %r74, 3;
$L__BB0_2:
	shl.b32 	%r46, %r9, 3;
	add.s32 	%r10, %r45, %r46;
	ld.shared.f64 	%fd1, [%r10];
	setp.ge.s32 	%p1, %r74, %r9;
	mov.u32 	%r85, %r74;
	@%p1 bra 	$L__BB0_21;
	sub.s32 	%r49, %r9, %r74;
	and.b32  	%r11, %r49, 3;
	setp.eq.s32 	%p2, %r11, 0;
	mov.u32 	%r79, %r74;
	mov.u32 	%r85, %r74;
	@%p2 bra 	$L__BB0_10;
	ld.shared.f64 	%fd2, [%r5];
	setp.lt.f64 	%p3, %fd2, %fd1;
	selp.u32 	%r12, 1, 0, %p3;
	add.s32 	%r85, %r74, %r12;
	setp.eq.s32 	%p4, %r11, 1;
	mov.u32 	%r79, %r6;
	@%p4 bra 	$L__BB0_10;
	ld.shared.f64 	%fd3, [%r5+8];
	setp.geu.f64 	%p5, %fd3, %fd1;
	@%p5 bra 	$L__BB0_7;
	setp.lt.f64 	%p6, %fd2, %fd1;
	selp.b32 	%r50, 8, 0, %p6;
	add.s32 	%r51, %r5, %r50;
	ld.shared.f64 	%fd9, [%r51];
	st.shared.f64 	[%r51], %fd3;
	st.shared.f64 	[%r5+8], %fd9;
	add.s32 	%r85, %r6, %r12;
$L__BB0_7:
	setp.eq.s32 	%p7, %r11, 2;
	mov.u32 	%r79, %r7;
	@%p7 bra 	$L__BB0_10;
	ld.shared.f64 	%fd4, [%r5+16];
	setp.geu.f64 	%p8, %fd4, %fd1;
	mov.u32 	%r79, %r8;
	@%p8 bra 	$L__BB0_10;
	shl.b32 	%r52, %r85, 3;
	add.s32 	%r54, %r45, %r52;
	ld.shared.f64 	%fd10, [%r54];
	st.shared.f64 	[%r54], %fd4;
	st.shared.f64 	[%r5+16], %fd10;
	add.s32 	%r85, %r85, 1;
	mov.u32 	%r79, %r8;
$L__BB0_10:
	sub.s32 	%r55, %r74, %r9;
	setp.gt.u32 	%p9, %r55, -4;
	@%p9 bra 	$L__BB0_21;
	sub.s32 	%r83, %r79, %r9;
	shl.b32 	%r56, %r79, 3;
	add.s32 	%r58, %r45, %r56;
	add.s32 	%r82, %r58, 16;
$L__BB0_12:
	ld.shared.f64 	%fd5, [%r82+-16];
	setp.geu.f64 	%p10, %fd5, %fd1;
	@%p10 bra 	$L__BB0_14;
	shl.b32 	%r59, %r85, 3;
	add.s32 	%r61, %r45, %r59;
	ld.shared.f64 	%fd11, [%r61];
	st.shared.f64 	[%r61], %fd5;
	st.shared.f64 	[%r82+-16], %fd11;
	add.s32 	%r85, %r85, 1;
$L__BB0_14:
	ld.shared.f64 	%fd6, [%r82+-8];
	setp.geu.f64 	%p11, %fd6, %fd1;
	@%p11 bra 	$L__BB0_16;
	shl.b32 	%r62, %r85, 3;
	add.s32 	%r64, %r45, %r62;
	ld.shared.f64 	%fd12, [%r64];
	st.shared.f64 	[%r64], %fd6;
	st.shared.f64 	[%r82+-8], %fd12;
	add.s32 	%r85, %r85, 1;
$L__BB0_16:
	ld.shared.f64 	%fd7, [%r82];
	setp.geu.f64 	%p12, %fd7, %fd1;
	@%p12 bra 	$L__BB0_18;
	shl.b32 	%r65, %r85, 3;
	add.s32 	%r67, %r45, %r65;
	ld.shared.f64 	%fd13, [%r67];
	st.shared.f64 	[%r67], %fd7;
	st.shared.f64 	[%r82], %fd13;
	add.s32 	%r85, %r85, 1;
$L__BB0_18:
	ld.shared.f64 	%fd8, [%r82+8];
	setp.geu.f64 	%p13, %fd8, %fd1;
	@%p13 bra 	$L__BB0_20;
	shl.b32 	%r68, %r85, 3;
	add.s32 	%r70, %r45, %r68;
	ld.shared.f64 	%fd14, [%r70];
	st.shared.f64 	[%r70], %fd8;
	st.shared.f64 	[%r82+8], %fd14;
	add.s32 	%r85, %r85, 1;
$L__BB0_20:
	add.s32 	%r83, %r83, 4;
	add.s32 	%r82, %r82, 32;
	setp.ne.s32 	%p14, %r83, 0;
	@%p14 bra 	$L__BB0_12;
$L__BB0_21:
	shl.b32 	%r71, %r85, 3;
	add.s32 	%r36, %r45, %r71;
	ld.shared.f64 	%fd15, [%r36];
	ld.shared.f64 	%fd16, [%r10];
	st.shared.f64 	[%r36], %fd16;
	st.shared.f64 	[%r10], %fd15;
	sub.s32 	%r37, %r85, %r74;
	setp.ne.s32 	%p15, %r37, %r4;
	@%p15 bra 	$L__BB0_23;
	ld.shared.f64 	%fd17, [%r36];
	st.param.f64 	[func_retval0], %fd17;
	ret;
$L__BB0_23:
	setp.lt.s32 	%p16, %r37, %r76;
	@%p16 bra 	$L__BB0_25;
	add.s32 	%r9, %r85, -1;
	bra.uni 	$L__BB0_2;
$L__BB0_25:
	add.s32 	%r39, %r85, 1;
	add.s32 	%r73, %r4, %r74;
	sub.s32 	%r76, %r73, %r85;
	mov.u32 	%r74, %r39;
	bra.uni 	$L__BB0_1;

}
	// .globl	_Z11vanityPointP8vpNode_tS0_S0_Pd
.visible .entry _Z11vanityPointP8vpNode_tS0_S0_Pd(
	.param .u64 .ptr .align 1 _Z11vanityPointP8vpNode_tS0_S0_Pd_param_0,
	.param .u64 .ptr .align 1 _Z11vanityPointP8vpNode_tS0_S0_Pd_param_1,
	.param .u64 .ptr .align 1 _Z11vanityPointP8vpNode_tS0_S0_Pd_param_2,
	.param .u64 .ptr .align 1 _Z11vanityPointP8vpNode_tS0_S0_Pd_param_3
)
{
	.reg .pred 	%p<87>;
	.reg .b32 	%r<134>;
	.reg .b64 	%rd<36>;
	.reg .b64 	%fd<156>;

	ld.param.u64 	%rd11, [_Z11vanityPointP8vpNode_tS0_S0_Pd_param_0];
	ld.param.u64 	%rd9, [_Z11vanityPointP8vpNode_tS0_S0_Pd_param_1];
	ld.param.u64 	%rd10, [_Z11vanityPointP8vpNode_tS0_S0_Pd_param_2];
	ld.param.u64 	%rd12, [_Z11vanityPointP8vpNode_tS0_S0_Pd_param_3];
	cvta.to.global.u64 	%rd1, %rd12;
	cvta.to.global.u64 	%rd13, %rd11;
	mov.u32 	%r1, %ctaid.x;
	mov.u32 	%r2, %tid.x;
	mul.wide.u32 	%rd14, %r1, 32;
	add.s64 	%rd15, %rd13, %rd14;
	add.s64 	%rd2, %rd15, 8;
	ld.global.u32 	%r3, [%rd15+8];
	setp.ge.s32 	%p2, %r2, %r3;
	@%p2 bra 	$L__BB1_46;
	ld.global.u32 	%r39, [%rd2+8];
	ld.global.u32 	%r4, [%rd2+4];
	mul.lo.s32 	%r5, %r4, %r39;
	mov.f64 	%fd54, 0d4000000000000000;
	{
	.reg .b32 %temp; 
	mov.b64 	{%temp, %r6}, %fd54;
	}
	and.b32  	%r7, %r6, 2146435072;
	setp.eq.s32 	%p3, %r7, 1062207488;
	setp.lt.s32 	%p4, %r6, 0;
	selp.b32 	%r8, 0, 2146435072, %p4;
	and.b32  	%r40, %r6, 2147483647;
	setp.ne.s32 	%p5, %r40, 1071644672;
	and.pred  	%p1, %p3, %p5;
	or.b32  	%r9, %r8, -2147483648;
	mov.u32 	%r10, %ntid.x;
	and.b32  	%r11, %r4, 3;
	mov.u32 	%r123, %r2;
$L__BB1_2:
	setp.lt.s32 	%p6, %r4, 1;
	mul.lo.s32 	%r128, %r4, %r123;
	mov.f64 	%fd155, 0d0000000000000000;
	@%p6 bra 	$L__BB1_45;
	setp.lt.u32 	%p7, %r4, 4;
	mov.f64 	%fd155, 0d0000000000000000;
	mov.u32 	%r127, %r5;
	@%p7 bra 	$L__BB1_26;
	and.b32  	%r41, %r4, 2147483644;
	neg.s32 	%r124, %r41;
	mov.f64 	%fd155, 0d0000000000000000;
	mov.u32 	%r127, %r5;
$L__BB1_5:
	setp.lt.s32 	%p8, %r6, 0;
	setp.eq.s32 	%p9, %r7, 1062207488;
	mul.wide.s32 	%rd16, %r128, 8;
	add.s64 	%rd17, %rd1, 16;
	add.s64 	%rd3, %rd17, %rd16;
	mul.wide.s32 	%rd18, %r127, 8;
	add.s64 	%rd4, %rd17, %rd18;
	ld.global.f64 	%fd59, [%rd3+-16];
	ld.global.f64 	%fd60, [%rd4+-16];
	sub.f64 	%fd2, %fd59, %fd60;
	{
	.reg .b32 %temp; 
	mov.b64 	{%temp, %r18}, %fd2;
	}
	abs.f64 	%fd3, %fd2;
	{ // callseq 0, 0
	.param .b64 param0;
	st.param.f64 	[param0], %fd3;
	.param .b64 retval0;
	call.uni (retval0), 
	__internal_accurate_pow, 
	(
	param0
	);
	ld.param.f64 	%fd61, [retval0];
	} // callseq 0
	setp.lt.s32 	%p11, %r18, 0;
	neg.f64 	%fd63, %fd61;
	selp.f64 	%fd64, %fd63, %fd61, %p9;
	selp.f64 	%fd65, %fd64, %fd61, %p11;
	setp.eq.f64 	%p12, %fd2, 0d0000000000000000;
	selp.b32 	%r42, %r18, 0, %p9;
	or.b32  	%r43, %r42, 2146435072;
	selp.b32 	%r44, %r43, %r42, %p8;
	mov.b32 	%r45, 0;
	mov.b64 	%fd66, {%r45, %r44};
	selp.f64 	%fd146, %fd66, %fd65, %p12;
	add.f64 	%fd67, %fd2, 0d4000000000000000;
	{
	.reg .b32 %temp; 
	mov.b64 	{%temp, %r46}, %fd67;
	}
	and.b32  	%r47, %r46, 2146435072;
	setp.ne.s32 	%p13, %r47, 2146435072;
	@%p13 bra 	$L__BB1_10;
	setp.num.f64 	%p14, %fd2, %fd2;
	@%p14 bra 	$L__BB1_8;
	mov.f64 	%fd68, 0d4000000000000000;
	add.rn.f64 	%fd146, %fd2, %fd68;
	bra.uni 	$L__BB1_10;
$L__BB1_8:
	setp.neu.f64 	%p15, %fd3, 0d7FF0000000000000;
	@%p15 bra 	$L__BB1_10;
	selp.b32 	%r48, %r9, %r8, %p1;
	selp.b32 	%r49, %r48, %r8, %p11;
	mov.b32 	%r50, 0;
	mov.b64 	%fd146, {%r50, %r49};
$L__BB1_10:
	setp.eq.f64 	%p20, %fd2, 0d3FF0000000000000;
	selp.f64 	%fd69, 0d3FF0000000000000, %fd146, %p20;
	add.f64 	%fd8, %fd155, %fd69;
	ld.global.f64 	%fd70, [%rd3+-8];
	ld.global.f64 	%fd71, [%rd4+-8];
	sub.f64 	%fd9, %fd70, %fd71;
	{
	.reg .b32 %temp; 
	mov.b64 	{%temp, %r19}, %fd9;
	}
	abs.f64 	%fd10, %fd9;
	{ // callseq 1, 0
	.param .b64 param0;
	st.param.f64 	[param0], %fd10;
	.param .b64 retval0;
	call.uni (retval0), 
	__internal_accurate_pow, 
	(
	param0
	);
	ld.param.f64 	%fd72, [retval0];
	} // callseq 1
	setp.lt.s32 	%p21, %r19, 0;
	neg.f64 	%fd74, %fd72;
	selp.f64 	%fd75, %fd74, %fd72, %p9;
	selp.f64 	%fd76, %fd75, %fd72, %p21;
	setp.eq.f64 	%p22, %fd9, 0d0000000000000000;
	selp.b32 	%r51, %r19, 0, %p9;
	or.b32  	%r52, %r51, 2146435072;
	selp.b32 	%r53, %r52, %r51, %p8;
	mov.b32 	%r54, 0;
	mov.b64 	%fd77, {%r54, %r53};
	selp.f64 	%fd147, %fd77, %fd76, %p22;
	add.f64 	%fd78, %fd9, 0d4000000000000000;
	{
	.reg .b32 %temp; 
	mov.b64 	{%temp, %r55}, %fd78;
	}
	and.b32  	%r56, %r55, 2146435072;
	setp.ne.s32 	%p23, %r56, 2146435072;
	@%p23 bra 	$L__BB1_15;
	setp.nan.f64 	%p24, %fd9, %fd9;
	@%p24 bra 	$L__BB1_14;
	setp.neu.f64 	%p25, %fd10, 0d7FF0000000000000;
	@%p25 bra 	$L__BB1_15;
	selp.b32 	%r57, %r9, %r8, %p1;
	selp.b32 	%r58, %r57, %r8, %p21;
	mov.b32 	%r59, 0;
	mov.b64 	%fd147, {%r59, %r58};
	bra.uni 	$L__BB1_15;
$L__BB1_14:
	mov.f64 	%fd79, 0d4000000000000000;
	add.rn.f64 	%fd147, %fd9, %fd79;
$L__BB1_15:
	setp.eq.f64 	%p30, %fd9, 0d3FF0000000000000;
	selp.f64 	%fd80, 0d3FF0000000000000, %fd147, %p30;
	add.f64 	%fd15, %fd8, %fd80;
	ld.global.f64 	%fd81, [%rd3];
	ld.global.f64 	%fd82, [%rd4];
	sub.f64 	%fd16, %fd81, %fd82;
	{
	.reg .b32 %temp; 
	mov.b64 	{%temp, %r20}, %fd16;
	}
	abs.f64 	%fd17, %fd16;
	{ // callseq 2, 0
	.param .b64 param0;
	st.param.f64 	[param0], %fd17;
	.param .b64 retval0;
	call.uni (retval0), 
	__internal_accurate_pow, 
	(
	param0
	);
	ld.param.f64 	%fd83, [retval0];
	} // callseq 2
	setp.lt.s32 	%p31, %r20, 0;
	neg.f64 	%fd85, %fd83;
	selp.f64 	%fd86, %fd85, %fd83, %p9;
	selp.f64 	%fd87, %fd86, %fd83, %p31;
	setp.eq.f64 	%p32, %fd16, 0d0000000000000000;
	selp.b32 	%r60, %r20, 0, %p9;
	or.b32  	%r61, %r60, 2146435072;
	selp.b32 	%r62, %r61, %r60, %p8;
	mov.b32 	%r63, 0;
	mov.b64 	%fd88, {%r63, %r62};
	selp.f64 	%fd148, %fd88, %fd87, %p32;
	add.f64 	%fd89, %fd16, 0d4000000000000000;
	{
	.reg .b32 %temp; 
	mov.b64 	{%temp, %r64}, %fd89;
	}
	and.b32  	%r65, %r64, 2146435072;
	setp.ne.s32 	%p33, %r65, 2146435072;
	@%p33 bra 	$L__BB1_20;
	setp.nan.f64 	%p34, %fd16, %fd16;
	@%p34 bra 	$L__BB1_19;
	setp.neu.f64 	%p35, %fd17, 0d7FF0000000000000;
	@%p35 bra 	$L__BB1_20;
	selp.b32 	%r66, %r9, %r8, %p1;
	selp.b32 	%r67, %r66, %r8, %p31;
	mov.b32 	%r68, 0;
	mov.b64 	%fd148, {%r68, %r67};
	bra.uni 	$L__BB1_20;
$L__BB1_19:
	mov.f64 	%fd90, 0d4000000000000000;
	add.rn.f64 	%fd148, %fd16, %fd90;
$L__BB1_20:
	setp.eq.f64 	%p40, %fd16, 0d3FF0000000000000;
	selp.f64 	%fd91, 0d3FF0000000000000, %fd148, %p40;
	add.f64 	%fd22, %fd15, %fd91;
	ld.global.f64 	%fd92, [%rd3+8];
	ld.global.f64 	%fd93, [%rd4+8];
	sub.f64 	%fd23, %fd92, %fd93;
	{
	.reg .b32 %temp; 
	mov.b64 	{%temp, %r21}, %fd23;
	}
	abs.f64 	%fd24, %fd23;
	{ // callseq 3, 0
	.param .b64 param0;
	st.param.f64 	[param0], %fd24;
	.param .b64 retval0;
	call.uni (retval0), 
	__internal_accurate_pow, 
	(
	param0
	);
	ld.param.f64 	%fd94, [retval0];
	} // callseq 3
	setp.lt.s32 	%p41, %r21, 0;
	neg.f64 	%fd96, %fd94;
	selp.f64 	%fd97, %fd96, %fd94, %p9;
	selp.f64 	%fd98, %fd97, %fd94, %p41;
	setp.eq.f64 	%p42, %fd23, 0d0000000000000000;
	selp.b32 	%r69, %r21, 0, %p9;
	or.b32  	%r70, %r69, 2146435072;
	selp.b32 	%r71, %r70, %r69, %p8;
	mov.b32 	%r72, 0;
	mov.b64 	%fd99, {%r72, %r71};
	selp.f64 	%fd149, %fd99, %fd98, %p42;
	add.f64 	%fd100, %fd23, 0d4000000000000000;
	{
	.reg .b32 %temp; 
	mov.b64 	{%temp, %r73}, %fd100;
	}
	and.b32  	%r74, %r73, 2146435072;
	setp.ne.s32 	%p43, %r74, 2146435072;
	@%p43 bra 	$L__BB1_25;
	setp.nan.f64 	%p44, %fd23, %fd23;
	@%p44 bra 	$L__BB1_24;
	setp.neu.f64 	%p45, %fd24, 0d7FF0000000000000;
	@%p45 bra 	$L__BB1_25;
	selp.b32 	%r75, %r9, %r8, %p1;
	selp.b32 	%r76, %r75, %r8, %p41;
	mov.b32 	%r77, 0;
	mov.b64 	%fd149, {%r77, %r76};
	bra.uni 	$L__BB1_25;
$L__BB1_24:
	mov.f64 	%fd101, 0d4000000000000000;
	add.rn.f64 	%fd149, %fd23, %fd101;
$L__BB1_25:
	setp.eq.f64 	%p47, %fd23, 0d3FF0000000000000;
	selp.f64 	%fd102, 0d3FF0000000000000, %fd149, %p47;
	add.f64 	%fd155, %fd22, %fd102;
	add.s32 	%r128, %r128, 4;
	add.s32 	%r127, %r127, 4;
	add.s32 	%r124, %r124, 4;
	setp.ne.s32 	%p48, %r124, 0;
	@%p48 bra 	$L__BB1_5;
$L__BB1_26:
	setp.eq.s32 	%p49, %r11, 0;
	@%p49 bra 	$L__BB1_45;
	setp.lt.s32 	%p50, %r6, 0;
	setp.eq.s32 	%p51, %r7, 1062207488;
	mul.wide.s32 	%rd19, %r128, 8;
	add.s64 	%rd5, %rd1, %rd19;
	ld.global.f64 	%fd103, [%rd5];
	mul.wide.s32 	%rd20, %r127, 8;
	add.s64 	%rd6, %rd1, %rd20;
	ld.global.f64 	%fd104, [%rd6];
	sub.f64 	%fd32, %fd103, %fd104;
	{
	.reg .b32 %temp; 
	mov.b64 	{%temp, %r27}, %fd32;
	}
	abs.f64 	%fd33, %fd32;
	{ // callseq 4, 0
	.param .b64 param0;
	st.param.f64 	[param0], %fd33;
	.param .b64 retval0;
	call.uni (retval0), 
	__internal_accurate_pow, 
	(
	param0
	);
	ld.param.f64 	%fd105, [retval0];
	} // callseq 4
	setp.lt.s32 	%p53, %r27, 0;
	neg.f64 	%fd107, %fd105;
	selp.f64 	%fd108, %fd107, %fd105, %p51;
	selp.f64 	%fd109, %fd108, %fd105, %p53;
	setp.eq.f64 	%p54, %fd32, 0d0000000000000000;
	selp.b32 	%r78, %r27, 0, %p51;
	or.b32  	%r79, %r78, 2146435072;
	selp.b32 	%r80, %r79, %r78, %p50;
	mov.b32 	%r81, 0;
	mov.b64 	%fd110, {%r81, %r80};
	selp.f64 	%fd152, %fd110, %fd109, %p54;
	add.f64 	%fd111, %fd32, 0d4000000000000000;
	{
	.reg .b32 %temp; 
	mov.b64 	{%temp, %r82}, %fd111;
	}
	and.b32  	%r83, %r82, 2146435072;
	setp.ne.s32 	%p55, %r83, 2146435072;
	@%p55 bra 	$L__BB1_32;
	setp.nan.f64 	%p56, %fd32, %fd32;
	@%p56 bra 	$L__BB1_31;
	setp.neu.f64 	%p57, %fd33, 0d7FF0000000000000;
	@%p57 bra 	$L__BB1_32;
	selp.b32 	%r84, %r9, %r8, %p1;
	selp.b32 	%r85, %r84, %r8, %p53;
	mov.b32 	%r86, 0;
	mov.b64 	%fd152, {%r86, %r85};
	bra.uni 	$L__BB1_32;
$L__BB1_31:
	mov.f64 	%fd112, 0d4000000000000000;
	add.rn.f64 	%fd152, %fd32, %fd112;
$L__BB1_32:
	setp.eq.s32 	%p59, %r11, 1;
	setp.eq.f64 	%p60, %fd32, 0d3FF0000000000000;
	selp.f64 	%fd113, 0d3FF0000000000000, %fd152, %p60;
	add.f64 	%fd155, %fd155, %fd113;
	@%p59 bra 	$L__BB1_45;
	ld.global.f64 	%fd114, [%rd5+8];
	ld.global.f64 	%fd115, [%rd6+8];
	sub.f64 	%fd39, %fd114, %fd115;
	{
	.reg .b32 %temp; 
	mov.b64 	{%temp, %r28}, %fd39;
	}
	abs.f64 	%fd40, %fd39;
	{ // callseq 5, 0
	.param .b64 param0;
	st.param.f64 	[param0], %fd40;
	.param .b64 retval0;
	call.uni (retval0), 
	__internal_accurate_pow, 
	(
	param0
	);
	ld.param.f64 	%fd116, [retval0];
	} // callseq 5
	setp.lt.s32 	%p64, %r28, 0;
	neg.f64 	%fd118, %fd116;
	selp.f64 	%fd119, %fd118, %fd116, %p51;
	selp.f64 	%fd120, %fd119, %fd116, %p64;
	setp.eq.f64 	%p65, %fd39, 0d0000000000000000;
	selp.b32 	%r87, %r28, 0, %p51;
	or.b32  	%r88, %r87, 2146435072;
	selp.b32 	%r89, %r88, %r87, %p50;
	mov.b32 	%r90, 0;
	mov.b64 	%fd121, {%r90, %r89};
	selp.f64 	%fd153, %fd121, %fd120, %p65;
	add.f64 	%fd122, %fd39, 0d4000000000000000;
	{
	.reg .b32 %temp; 
	mov.b64 	{%temp, %r91}, %fd122;
	}
	and.b32  	%r92, %r91, 2146435072;
	setp.ne.s32 	%p66, %r92, 2146435072;
	@%p66 bra 	$L__BB1_38;
	setp.nan.f64 	%p67, %fd39, %fd39;
	@%p67 bra 	$L__BB1_37;
	setp.neu.f64 	%p68, %fd40, 0d7FF0000000000000;
	@%p68 bra 	$L__BB1_38;
	selp.b32 	%r93, %r9, %r8, %p1;
	selp.b32 	%r94, %r93, %r8, %p64;
	mov.b32 	%r95, 0;
	mov.b64 	%fd153, {%r95, %r94};
	bra.uni 	$L__BB1_38;
$L__BB1_37:
	mov.f64 	%fd123, 0d4000000000000000;
	add.rn.f64 	%fd153, %fd39, %fd123;
$L__BB1_38:
	setp.eq.s32 	%p70, %r11, 2;
	setp.eq.f64 	%p71, %fd39, 0d3FF0000000000000;
	selp.f64 	%fd124, 0d3FF0000000000000, %fd153, %p71;
	add.f64 	%fd155, %fd155, %fd124;
	@%p70 bra 	$L__BB1_45;
	ld.global.f64 	%fd125, [%rd5+16];
	ld.global.f64 	%fd126, [%rd6+16];
	sub.f64 	%fd46, %fd125, %fd126;
	{
	.reg .b32 %temp; 
	mov.b64 	{%temp, %r29}, %fd46;
	}
	abs.f64 	%fd47, %fd46;
	{ // callseq 6, 0
	.param .b64 param0;
	st.param.f64 	[param0], %fd47;
	.param .b64 retval0;
	call.uni (retval0), 
	__internal_accurate_pow, 
	(
	param0
	);
	ld.param.f64 	%fd127, [retval0];
	} // callseq 6
	setp.lt.s32 	%p75, %r29, 0;
	neg.f64 	%fd129, %fd127;
	selp.f64 	%fd130, %fd129, %fd127, %p51;
	selp.f64 	%fd131, %fd130, %fd127, %p75;
	setp.eq.f64 	%p76, %fd46, 0d0000000000000000;
	selp.b32 	%r96, %r29, 0, %p51;
	or.b32  	%r97, %r96, 2146435072;
	selp.b32 	%r98, %r97, %r96, %p50;
	mov.b32 	%r99, 0;
	mov.b64 	%fd132, {%r99, %r98};
	selp.f64 	%fd154, %fd132, %fd131, %p76;
	add.f64 	%fd133, %fd46, 0d4000000000000000;
	{
	.reg .b32 %temp; 
	mov.b64 	{%temp, %r100}, %fd133;
	}
	and.b32  	%r101, %r100, 2146435072;
	setp.ne.s32 	%p77, %r101, 2146435072;
	@%p77 bra 	$L__BB1_44;
	setp.nan.f64 	%p78, %fd46, %fd46;
	@%p78 bra 	$L__BB1_43;
	setp.neu.f64 	%p79, %fd47, 0d7FF0000000000000;
	@%p79 bra 	$L__BB1_44;
	selp.b32 	%r102, %r9, %r8, %p1;
	selp.b32 	%r103, %r102, %r8, %p75;
	mov.b32 	%r104, 0;
	mov.b64 	%fd154, {%r104, %r103};
	bra.uni 	$L__BB1_44;
$L__BB1_43:
	mov.f64 	%fd134, 0d4000000000000000;
	add.rn.f64 	%fd154, %fd46, %fd134;
$L__BB1_44:
	setp.eq.f64 	%p81, %fd46, 0d3FF0000000000000;
	selp.f64 	%fd135, 0d3FF0000000000000, %fd154, %p81;
	add.f64 	%fd155, %fd155, %fd135;
$L__BB1_45:
	sqrt.rn.f64 	%fd136, %fd155;
	shl.b32 	%r105, %r123, 3;
	mov.u32 	%r106, distance_arr;
	add.s32 	%r107, %r106, %r105;
	st.shared.f64 	[%r107], %fd136;
	add.s32 	%r123, %r123, %r10;
	setp.lt.s32 	%p82, %r123, %r3;
	@%p82 bra 	$L__BB1_2;
$L__BB1_46:
	setp.ne.s32 	%p83, %r2, 0;
	@%p83 bra 	$L__BB1_54;
	add.s32 	%r108, %r3, -1;
	shr.u32 	%r109, %r3, 31;
	add.s32 	%r110, %r3, %r109;
	shr.s32 	%r111, %r110, 1;
	{ // callseq 7, 0
	.param .b32 param0;
	st.param.b32 	[param0], 0;
	.param .b32 param1;
	st.param.b32 	[param1], %r108;
	.param .b32 param2;
	st.param.b32 	[param2], %r111;
	.param .b64 retval0;
	call.uni (retval0), 
	_Z11quickselectPdiii, 
	(
	param0, 
	param1, 
	param2
	);
	ld.param.f64 	%fd137, [retval0];
	} // callseq 7
	add.s32 	%r112, %r111, 1;
	{ // callseq 8, 0
	.param .b32 param0;
	st.param.b32 	[param0], 0;
	.param .b32 param1;
	st.param.b32 	[param1], %r108;
	.param .b32 param2;
	st.param.b32 	[param2], %r112;
	.param .b64 retval0;
	call.uni (retval0), 
	_Z11quickselectPdiii, 
	(
	param0, 
	param1, 
	param2
	);
	ld.param.f64 	%fd139, [retval0];
	} // callseq 8
	add.f64 	%fd141, %fd137, %fd139;
	mul.f64 	%fd142, %fd141, 0d3FE0000000000000;
	st.global.f64 	[%rd2+16], %fd142;
	ld.global.u32 	%r113, [%rd2];
	setp.lt.s32 	%p84, %r113, 1;
	cvta.to.global.u64 	%rd21, %rd10;
	mul.wide.u32 	%rd22, %r1, 32;
	add.s64 	%rd7, %rd21, %rd22;
	cvta.to.global.u64 	%rd23, %rd9;
	add.s64 	%rd8, %rd23, %rd22;
	@%p84 bra 	$L__BB1_53;
	mov.b32 	%r129, 0;
	mov.u32 	%r116, distance_arr;
	mov.u32 	%r130, %r129;
	mov.u32 	%r131, %r129;
$L__BB1_49:
	shl.b32 	%r115, %r129, 3;
	add.s32 	%r117, %r116, %r115;
	ld.shared.f64 	%fd143, [%r117];
	ld.global.f64 	%fd144, [%rd2+16];
	setp.geu.f64 	%p85, %fd143, %fd144;
	@%p85 bra 	$L__BB1_51;
	ld.global.u64 	%rd27, [%rd8];
	add.s32 	%r34, %r130, 1;
	mul.wide.s32 	%rd28, %r130, 4;
	add.s64 	%rd29, %rd27, %rd28;
	st.u32 	[%rd29], %r1;
	mov.u32 	%r130, %r34;
	bra.uni 	$L__BB1_52;
$L__BB1_51:
	ld.global.u64 	%rd24, [%rd7];
	add.s32 	%r35, %r131, 1;
	mul.wide.s32 	%rd25, %r131, 4;
	add.s64 	%rd26, %rd24, %rd25;
	st.u32 	[%rd26], %r1;
	mov.u32 	%r131, %r35;
$L__BB1_52:
	add.s32 	%r129, %r129, 1;
	ld.global.u32 	%r118, [%rd2];
	setp.lt.s32 	%p86, %r129, %r118;
	@%p86 bra 	$L__BB1_49;
$L__BB1_53:
	ld.global.u64 	%rd30, [%rd8];
	ld.global.u32 	%r119, [%rd8+8];
	mul.wide.s32 	%rd31, %r119, 4;
	add.s64 	%rd32, %rd30, %rd31;
	ld.u32 	%r120, [%rd32+-4];
	st.global.u32 	[%rd8+16], %r120;
	ld.global.u64 	%rd33, [%rd7];
	ld.global.u32 	%r121, [%rd7+8];
	mul.wide.s32 	%rd34, %r121, 4;
	add.s64 	%rd35, %rd33, %rd34;
	ld.u32 	%r122, [%rd35+-4];
	st.global.u32 	[%rd7+16], %r122;
$L__BB1_54:
	ret;

}
.func  (.param .b64 func_retval0) __internal_accurate_pow(
	.param .b64 __internal_accurate_pow_param_0
)
{
	.reg .pred 	%p<8>;
	.reg .b32 	%r<49>;
	.reg .b32 	%f<3>;
	.reg .b64 	%fd<109>;

	ld.param.f64 	%fd10, [__internal_accurate_pow_param_0];
	{
	.reg .b32 %temp; 
	mov.b64 	{%temp, %r46}, %fd10;
	}
	{
	.reg .b32 %temp; 
	mov.b64 	{%r45, %temp}, %fd10;
	}
	shr.u32 	%r47, %r46, 20;
	setp.gt.u32 	%p1, %r46, 1048575;
	@%p1 bra 	$L__BB2_2;
	mul.f64 	%fd11, %fd10, 0d4350000000000000;
	{
	.reg .b32 %temp; 
	mov.b64 	{%temp, %r46}, %fd11;
	}
	{
	.reg .b32 %temp; 
	mov.b64 	{%r45, %temp}, %fd11;
	}
	shr.u32 	%r16, %r46, 20;
	add.s32 	%r47, %r16, -54;
$L__BB2_2:
	add.s32 	%r48, %r47, -1023;
	and.b32  	%r17, %r46, -2146435073;
	or.b32  	%r18, %r17, 1072693248;
	mov.b64 	%fd107, {%r45, %r18};
	setp.lt.u32 	%p2, %r18, 1073127583;
	@%p2 bra 	$L__BB2_4;
	{
	.reg .b32 %temp; 
	mov.b64 	{%r19, %temp}, %fd107;
	}
	{
	.reg .b32 %temp; 
	mov.b64 	{%temp, %r20}, %fd107;
	}
	add.s32 	%r21, %r20, -1048576;
	mov.b64 	%fd107, {%r19, %r21};
	add.s32 	%r48, %r47, -1022;
$L__BB2_4:
	add.f64 	%fd12, %fd107, 0dBFF0000000000000;
	add.f64 	%fd13, %fd107, 0d3FF0000000000000;
	rcp.approx.ftz.f64 	%fd14, %fd13;
	neg.f64 	%fd15, %fd13;
	fma.rn.f64 	%fd16, %fd15, %fd14, 0d3FF0000000000000;
	fma.rn.f64 	%fd17, %fd16, %fd16, %fd16;
	fma.rn.f64 	%fd18, %fd17, %fd14, %fd14;
	mul.f64 	%fd19, %fd12, %fd18;
	fma.rn.f64 	%fd20, %fd12, %fd18, %fd19;
	mul.f64 	%fd21, %fd20, %fd20;
	fma.rn.f64 	%fd22, %fd21, 0d3EB0F5FF7D2CAFE2, 0d3ED0F5D241AD3B5A;
	fma.rn.f64 	%fd23, %fd22, %fd21, 0d3EF3B20A75488A3F;
	fma.rn.f64 	%fd24, %fd23, %fd21, 0d3F1745CDE4FAECD5;
	fma.rn.f64 	%fd25, %fd24, %fd21, 0d3F3C71C7258A578B;
	fma.rn.f64 	%fd26, %fd25, %fd21, 0d3F6249249242B910;
	fma.rn.f64 	%fd27, %fd26, %fd21, 0d3F89999999999DFB;
	sub.f64 	%fd28, %fd12, %fd20;
	add.f64 	%fd29, %fd28, %fd28;
	neg.f64 	%fd30, %fd20;
	fma.rn.f64 	%fd31, %fd30, %fd12, %fd29;
	mul.f64 	%fd32, %fd18, %fd31;
	fma.rn.f64 	%fd33, %fd21, %fd27, 0d3FB5555555555555;
	mov.f64 	%fd34, 0d3FB5555555555555;
	sub.f64 	%fd35, %fd34, %fd33;
	fma.rn.f64 	%fd36, %fd21, %fd27, %fd35;
	add.f64 	%fd37, %fd36, 0dBC46A4CB00B9E7B0;
	add.f64 	%fd38, %fd33, %fd37;
	sub.f64 	%fd39, %fd33, %fd38;
	add.f64 	%fd40, %fd37, %fd39;
	mul.rn.f64 	%fd41, %fd20, %fd20;
	neg.f64 	%fd42, %fd41;
	fma.rn.f64 	%fd43, %fd20, %fd20, %fd42;
	{
	.reg .b32 %temp; 
	mov.b64 	{%r22, %temp}, %fd32;
	}
	{
	.reg .b32 %temp; 
	mov.b64 	{%temp, %r23}, %fd32;
	}
	add.s32 	%r24, %r23, 1048576;
	mov.b64 	%fd44, {%r22, %r24};
	fma.rn.f64 	%fd45, %fd20, %fd44, %fd43;
	mul.rn.f64 	%fd46, %fd41, %fd20;
	neg.f64 	%fd47, %fd46;
	fma.rn.f64 	%fd48, %fd41, %fd20, %fd47;
	fma.rn.f64 	%fd49, %fd41, %fd32, %fd48;
	fma.rn.f64 	%fd50, %fd45, %fd20, %fd49;
	mul.rn.f64 	%fd51, %fd38, %fd46;
	neg.f64 	%fd52, %fd51;
	fma.rn.f64 	%fd53, %fd38, %fd46, %fd52;
	fma.rn.f64 	%fd54, %fd38, %fd50, %fd53;
	fma.rn.f64 	%fd55, %fd40, %fd46, %fd54;
	add.f64 	%fd56, %fd51, %fd55;
	sub.f64 	%fd57, %fd51, %fd56;
	add.f64 	%fd58, %fd55, %fd57;
	add.f64 	%fd59, %fd20, %fd56;
	sub.f64 	%fd60, %fd20, %fd59;
	add.f64 	%fd61, %fd56, %fd60;
	add.f64 	%fd62, %fd58, %fd61;
	add.f64 	%fd63, %fd32, %fd62;
	add.f64 	%fd64, %fd59, %fd63;
	sub.f64 	%fd65, %fd59, %fd64;
	add.f64 	%fd66, %fd63, %fd65;
	xor.b32  	%r25, %r48, -2147483648;
	mov.b32 	%r26, 1127219200;
	mov.b64 	%fd67, {%r25, %r26};
	mov.b32 	%r27, -2147483648;
	mov.b64 	%fd68, {%r27, %r26};
	sub.f64 	%fd69, %fd67, %fd68;
	fma.rn.f64 	%fd70, %fd69, 0d3FE62E42FEFA39EF, %fd64;
	fma.rn.f64 	%fd71, %fd69, 0dBFE62E42FEFA39EF, %fd70;
	sub.f64 	%fd72, %fd71, %fd64;
	sub.f64 	%fd73, %fd66, %fd72;
	fma.rn.f64 	%fd74, %fd69, 0d3C7ABC9E3B39803F, %fd73;
	add.f64 	%fd75, %fd70, %fd74;
	sub.f64 	%fd76, %fd70, %fd75;
	add.f64 	%fd77, %fd74, %fd76;
	mov.f64 	%fd78, 0d4000000000000000;
	{
	.reg .b32 %temp; 
	mov.b64 	{%temp, %r28}, %fd78;
	}
	{
	.reg .b32 %temp; 
	mov.b64 	{%r29, %temp}, %fd78;
	}
	shl.b32 	%r30, %r28, 1;
	setp.gt.u32 	%p3, %r30, -33554433;
	and.b32  	%r31, %r28, -15728641;
	selp.b32 	%r32, %r31, %r28, %p3;
	mov.b64 	%fd79, {%r29, %r32};
	mul.rn.f64 	%fd80, %fd75, %fd79;
	neg.f64 	%fd81, %fd80;
	fma.rn.f64 	%fd82, %fd75, %fd79, %fd81;
	fma.rn.f64 	%fd83, %fd77, %fd79, %fd82;
	add.f64 	%fd4, %fd80, %fd83;
	sub.f64 	%fd84, %fd80, %fd4;
	add.f64 	%fd5, %fd83, %fd84;
	fma.rn.f64 	%fd85, %fd4, 0d3FF71547652B82FE, 0d4338000000000000;
	{
	.reg .b32 %temp; 
	mov.b64 	{%r13, %temp}, %fd85;
	}
	mov.f64 	%fd86, 0dC338000000000000;
	add.rn.f64 	%fd87, %fd85, %fd86;
	fma.rn.f64 	%fd88, %fd87, 0dBFE62E42FEFA39EF, %fd4;
	fma.rn.f64 	%fd89, %fd87, 0dBC7ABC9E3B39803F, %fd88;
	fma.rn.f64 	%fd90, %fd89, 0d3E5ADE1569CE2BDF, 0d3E928AF3FCA213EA;
	fma.rn.f64 	%fd91, %fd90, %fd89, 0d3EC71DEE62401315;
	fma.rn.f64 	%fd92, %fd91, %fd89, 0d3EFA01997C89EB71;
	fma.rn.f64 	%fd93, %fd92, %fd89, 0d3F2A01A014761F65;
	fma.rn.f64 	%fd94, %fd93, %fd89, 0d3F56C16C1852B7AF;
	fma.rn.f64 	%fd95, %fd94, %fd89, 0d3F81111111122322;
	fma.rn.f64 	%fd96, %fd95, %fd89, 0d3FA55555555502A1;
	fma.rn.f64 	%fd97, %fd96, %fd89, 0d3FC5555555555511;
	fma.rn.f64 	%fd98, %fd97, %fd89, 0d3FE000000000000B;
	fma.rn.f64 	%fd99, %fd98, %fd89, 0d3FF0000000000000;
	fma.rn.f64 	%fd100, %fd99, %fd89, 0d3FF0000000000000;
	{
	.reg .b32 %temp; 
	mov.b64 	{%r14, %temp}, %fd100;
	}
	{
	.reg .b32 %temp; 
	mov.b64 	{%temp, %r15}, %fd100;
	}
	shl.b32 	%r33, %r13, 20;
	add.s32 	%r34, %r33, %r15;
	mov.b64 	%fd108, {%r14, %r34};
	{
	.reg .b32 %temp; 
	mov.b64 	{%temp, %r35}, %fd4;
	}
	mov.b32 	%f2, %r35;
	abs.f32 	%f1, %f2;
	setp.lt.f32 	%p4, %f1, 0f4086232B;
	@%p4 bra 	$L__BB2_7;
	setp.lt.f64 	%p5, %fd4, 0d0000000000000000;
	add.f64 	%fd101, %fd4, 0d7FF0000000000000;
	selp.f64 	%fd108, 0d0000000000000000, %fd101, %p5;
	setp.geu.f32 	%p6, %f1, 0f40874800;
	@%p6 bra 	$L__BB2_7;
	shr.u32 	%r36, %r13, 31;
	add.s32 	%r37, %r13, %r36;
	shr.s32 	%r38, %r37, 1;
	shl.b32 	%r39, %r38, 20;
	add.s32 	%r40, %r15, %r39;
	mov.b64 	%fd102, {%r14, %r40};
	sub.s32 	%r41, %r13, %r38;
	shl.b32 	%r42, %r41, 20;
	add.s32 	%r43, %r42, 1072693248;
	mov.b32 	%r44, 0;
	mov.b64 	%fd103, {%r44, %r43};
	mul.f64 	%fd108, %fd103, %fd102;
$L__BB2_7:
	abs.f64 	%fd104, %fd108;
	setp.eq.f64 	%p7, %fd104, 0d7FF0000000000000;
	fma.rn.f64 	%fd105, %fd108, %fd5, %fd108;
	selp.f64 	%fd106, %fd108, %fd105, %p7;
	st.param.f64 	[func_retval0], %fd106;
	ret;

}


// ===== COMPILED SASS (sm_100) =====

	.target	sm_100

	.elftype	@"ET_EXEC"


//--------------------- .note.nv.tkinfo           --------------------------
	.section	.note.nv.tkinfo,"",@"SHT_NOTE"
	.sectionflags	@"SHF_NOTE_NV_TKINFO"
	.tkinfo
        /*0018*/ 	.word	0x00000002
        /*0030*/ 	.string	""
        /*0030*/ 	.string	"ptxas"
        /*0030*/ 	.string	"Cuda compilation tools, release 13.0, V13.0.88"
        /*0030*/ 	.string	"Build cuda_13.0.r13.0/compiler.36424714_0"
        /*0030*/ 	.string	"-arch sm_100 -m 64 "



//--------------------- .note.nv.cuinfo           --------------------------
	.section	.note.nv.cuinfo,"",@"SHT_NOTE"
	.sectionflags	@"SHF_NOTE_NV_CUINFO"
        /*0018*/ 	.short	0x0002
        /*001a*/ 	.short	0x0064
        /*001c*/ 	.short	0x0082
	.zero		2


//--------------------- .nv.info                  --------------------------
	.section	.nv.info,"",@"SHT_CUDA_INFO"
	.align	4


	//----- nvinfo : EIATTR_REGCOUNT
	.align		4
        /*0000*/ 	.byte	0x04, 0x2f
        /*0002*/ 	.short	(.L_1 - .L_0)
	.align		4
.L_0:
        /*0004*/ 	.word	index@(_Z11vanityPointP8vpNode_tS0_S0_Pd)
        /*0008*/ 	.word	0x00000030


	//----- nvinfo : EIATTR_FRAME_SIZE
	.align		4
.L_1:
        /*000c*/ 	.byte	0x04, 0x11
        /*000e*/ 	.short	(.L_3 - .L_2)
	.align		4
.L_2:
        /*0010*/ 	.word	index@($_Z11vanityPointP8vpNode_tS0_S0_Pd$__internal_accurate_pow)
        /*0014*/ 	.word	0x00000000


	//----- nvinfo : EIATTR_FRAME_SIZE
	.align		4
.L_3:
        /*0018*/ 	.byte	0x04, 0x11
        /*001a*/ 	.short	(.L_5 - .L_4)
	.align		4
.L_4:
        /*001c*/ 	.word	index@($__internal_0_$__cuda_sm20_dsqrt_rn_f64_mediumpath_v1)
        /*0020*/ 	.word	0x00000000


	//----- nvinfo : EIATTR_FRAME_SIZE
	.align		4
.L_5:
        /*0024*/ 	.byte	0x04, 0x11
        /*0026*/ 	.short	(.L_7 - .L_6)
	.align		4
.L_6:
        /*0028*/ 	.word	index@($_Z11vanityPointP8vpNode_tS0_S0_Pd$_Z11quickselectPdiii)
        /*002c*/ 	.word	0x00000000


	//----- nvinfo : EIATTR_FRAME_SIZE
	.align		4
.L_7:
        /*0030*/ 	.byte	0x04, 0x11
        /*0032*/ 	.short	(.L_9 - .L_8)
	.align		4
.L_8:
        /*0034*/ 	.word	index@(_Z11vanityPointP8vpNode_tS0_S0_Pd)
        /*0038*/ 	.word	0x00000000


	//----- nvinfo : EIATTR_MIN_STACK_SIZE
	.align		4
.L_9:
        /*003c*/ 	.byte	0x04, 0x12
        /*003e*/ 	.short	(.L_11 - .L_10)
	.align		4
.L_10:
        /*0040*/ 	.word	index@(_Z11vanityPointP8vpNode_tS0_S0_Pd)
        /*0044*/ 	.word	0x00000000
.L_11:


//--------------------- .nv.compat                --------------------------
	.section	.nv.compat,"",@"SHT_CUDA_COMPAT_INFO"
	.align	4
        /*0000*/ 	.byte	0x02, 0x09, 0x00, 0x00, 0x02, 0x02, 0x01, 0x00, 0x02, 0x05, 0x05, 0x00, 0x03, 0x07, 0x01, 0x01
        /*0010*/ 	.byte	0x02, 0x03, 0x00, 0x00, 0x02, 0x06, 0x01, 0x00, 0x04, 0x0b, 0x08, 0x00, 0x01, 0x00, 0x00, 0x00
        /*0020*/ 	.byte	0x00, 0x00, 0x00, 0x00


//--------------------- .nv.info._Z11vanityPointP8vpNode_tS0_S0_Pd --------------------------
	.section	.nv.info._Z11vanityPointP8vpNode_tS0_S0_Pd,"",@"SHT_CUDA_INFO"
	.sectionflags	@""
	.align	4


	//----- nvinfo : EIATTR_CUDA_API_VERSION
	.align		4
        /*0000*/ 	.byte	0x04, 0x37
        /*0002*/ 	.short	(.L_13 - .L_12)
.L_12:
        /*0004*/ 	.word	0x00000082


	//----- nvinfo : EIATTR_KPARAM_INFO
	.align		4
.L_13:
        /*0008*/ 	.byte	0x04, 0x17
        /*000a*/ 	.short	(.L_15 - .L_14)
.L_14:
        /*000c*/ 	.word	0x00000000
        /*0010*/ 	.short	0x0003
        /*0012*/ 	.short	0x0018
        /*0014*/ 	.byte	0x00, 0xf5, 0x21, 0x00


	//----- nvinfo : EIATTR_KPARAM_INFO
	.align		4
.L_15:
        /*0018*/ 	.byte	0x04, 0x17
        /*001a*/ 	.short	(.L_17 - .L_16)
.L_16:
        /*001c*/ 	.word	0x00000000
        /*0020*/ 	.short	0x0002
        /*0022*/ 	.short	0x0010
        /*0024*/ 	.byte	0x00, 0xf5, 0x21, 0x00


	//----- nvinfo : EIATTR_KPARAM_INFO
	.align		4
.L_17:
        /*0028*/ 	.byte	0x04, 0x17
        /*002a*/ 	.short	(.L_19 - .L_18)
.L_18:
        /*002c*/ 	.word	0x00000000
        /*0030*/ 	.short	0x0001
        /*0032*/ 	.short	0x0008
        /*0034*/ 	.byte	0x00, 0xf5, 0x21, 0x00


	//----- nvinfo : EIATTR_KPARAM_INFO
	.align		4
.L_19:
        /*0038*/ 	.byte	0x04, 0x17
        /*003a*/ 	.short	(.L_21 - .L_20)
.L_20:
        /*003c*/ 	.word	0x00000000
        /*0040*/ 	.short	0x0000
        /*0042*/ 	.short	0x0000
        /*0044*/ 	.byte	0x00, 0xf5, 0x21, 0x00


	//----- nvinfo : EIATTR_SPARSE_MMA_MASK
	.align		4
.L_21:
        /*0048*/ 	.byte	0x03, 0x50
        /*004a*/ 	.short	0x0000


	//----- nvinfo : EIATTR_MAXREG_COUNT
	.align		4
        /*004c*/ 	.byte	0x03, 0x1b
        /*004e*/ 	.short	0x00ff


	//----- nvinfo : EIATTR_MERCURY_ISA_VERSION
	.align		4
        /*0050*/ 	.byte	0x03, 0x5f
        /*0052*/ 	.short	0x0101


	//----- nvinfo : EIATTR_VRC_CTA_INIT_COUNT
	.align		4
        /*0054*/ 	.byte	0x02, 0x4a
	.zero		1
	.zero		1


	//----- nvinfo : EIATTR_EXIT_INSTR_OFFSETS
	.align		4
        /*0058*/ 	.byte	0x04, 0x1c
        /*005a*/ 	.short	(.L_23 - .L_22)


	//   ....[0]....
.L_22:
        /*005c*/ 	.word	0x00001210


	//   ....[1]....
        /*0060*/ 	.word	0x000015a0


	//----- nvinfo : EIATTR_CRS_STACK_SIZE
	.align		4
.L_23:
        /*0064*/ 	.byte	0x04, 0x1e
        /*0066*/ 	.short	(.L_25 - .L_24)
.L_24:
        /*0068*/ 	.word	0x00000000


	//----- nvinfo : EIATTR_CBANK_PARAM_SIZE
	.align		4
.L_25:
        /*006c*/ 	.byte	0x03, 0x19
        /*006e*/ 	.short	0x0020


	//----- nvinfo : EIATTR_PARAM_CBANK
	.align		4
        /*0070*/ 	.byte	0x04, 0x0a
        /*0072*/ 	.short	(.L_27 - .L_26)
	.align		4
.L_26:
        /*0074*/ 	.word	index@(.nv.constant0._Z11vanityPointP8vpNode_tS0_S0_Pd)
        /*0078*/ 	.short	0x0380
        /*007a*/ 	.short	0x0020


	//----- nvinfo : EIATTR_SW_WAR
	.align		4
.L_27:
        /*007c*/ 	.byte	0x04, 0x36
        /*007e*/ 	.short	(.L_29 - .L_28)
.L_28:
        /*0080*/ 	.word	0x00000008
.L_29:


//--------------------- .nv.callgraph             --------------------------
	.section	.nv.callgraph,"",@"SHT_CUDA_CALLGRAPH"
	.align	4
	.sectionentsize	8
	.align		4
        /*0000*/ 	.word	0x00000000
	.align		4
        /*0004*/ 	.word	0xffffffff
	.align		4
        /*0008*/ 	.word	0x00000000
	.align		4
        /*000c*/ 	.word	0xfffffffe
	.align		4
        /*0010*/ 	.word	0x00000000
	.align		4
        /*0014*/ 	.word	0xfffffffd
	.align		4
        /*0018*/ 	.word	0x00000000
	.align		4
        /*001c*/ 	.word	0xfffffffc


//--------------------- .text._Z11vanityPointP8vpNode_tS0_S0_Pd --------------------------
	.section	.text._Z11vanityPointP8vpNode_tS0_S0_Pd,"ax",@progbits
	.align	128
        .global         _Z11vanityPointP8vpNode_tS0_S0_Pd
        .type           _Z11vanityPointP8vpNode_tS0_S0_Pd,@function
        .size           _Z11vanityPointP8vpNode_tS0_S0_Pd,(.L_x_52 - _Z11vanityPointP8vpNode_tS0_S0_Pd)
        .other          _Z11vanityPointP8vpNode_tS0_S0_Pd,@"STO_CUDA_ENTRY STV_DEFAULT"
_Z11vanityPointP8vpNode_tS0_S0_Pd:
.text._Z11vanityPointP8vpNode_tS0_S0_Pd:
[----:B------:R-:W-:Y:S01]  /*0000*/  LDC R1, c[0x0][0x37c] ;  /* 0x0000df00ff017b82 */ /* 0x000fe20000000800 */
[----:B------:R-:W0:Y:S07]  /*0010*/  S2R R42, SR_CTAID.X ;  /* 0x00000000002a7919 */ /* 0x000e2e0000002500 */
[----:B------:R-:W0:Y:S01]  /*0020*/  LDC.64 R8, c[0x0][0x380] ;  /* 0x0000e000ff087b82 */ /* 0x000e220000000a00 */
[----:B------:R-:W1:Y:S01]  /*0030*/  LDCU.64 UR8, c[0x0][0x358] ;  /* 0x00006b00ff0877ac */ /* 0x000e620008000a00 */
[----:B------:R-:W2:Y:S01]  /*0040*/  S2R R40, SR_TID.X ;  /* 0x0000000000287919 */ /* 0x000ea20000002100 */
[----:B------:R-:W3:Y:S01]  /*0050*/  LDCU.64 UR6, c[0x0][0x398] ;  /* 0x00007300ff0677ac */ /* 0x000ee20008000a00 */
[----:B0-----:R-:W-:-:S05]  /*0060*/  IMAD.WIDE.U32 R8, R42, 0x20, R8 ;  /* 0x000000202a087825 */ /* 0x001fca00078e0008 */
[----:B-1----:R-:W2:Y:S01]  /*0070*/  LDG.E R43, desc[UR8][R8.64+0x8] ;  /* 0x00000808082b7981 */ /* 0x002ea2000c1e1900 */
[----:B------:R-:W-:Y:S01]  /*0080*/  BSSY.RECONVERGENT B0, `(.L_x_0) ;  /* 0x0000117000007945 */ /* 0x000fe20003800200 */
[----:B--2---:R-:W-:-:S13]  /*0090*/  ISETP.GE.AND P0, PT, R40, R43, PT ;  /* 0x0000002b2800720c */ /* 0x004fda0003f06270 */
[----:B---3--:R-:W-:Y:S05]  /*00a0*/  @P0 BRA `(.L_x_1) ;  /* 0x0000001000500947 */ /* 0x008fea0003800000 */
[----:B------:R-:W2:Y:S04]  /*00b0*/  LDG.E R0, desc[UR8][R8.64+0x10] ;  /* 0x0000100808007981 */ /* 0x000ea8000c1e1900 */
[----:B------:R-:W2:Y:S01]  /*00c0*/  LDG.E R41, desc[UR8][R8.64+0xc] ;  /* 0x00000c0808297981 */ /* 0x000ea2000c1e1900 */
[----:B------:R-:W0:Y:S01]  /*00d0*/  LDC R7, c[0x0][0x360] ;  /* 0x0000d800ff077b82 */ /* 0x000e220000000800 */
[----:B------:R-:W-:Y:S02]  /*00e0*/  IMAD.MOV.U32 R6, RZ, RZ, R40 ;  /* 0x000000ffff067224 */ /* 0x000fe400078e0028 */
[----:B--2---:R-:W-:Y:S01]  /*00f0*/  IMAD R5, R0, R41, RZ ;  /* 0x0000002900057224 */ /* 0x004fe200078e02ff */
[----:B0-----:R-:W-:-:S07]  /*0100*/  LOP3.LUT R4, R41, 0x3, RZ, 0xc0, !PT ;  /* 0x0000000329047812 */ /* 0x001fce00078ec0ff */
.L_x_34:
[----:B------:R-:W-:Y:S02]  /*0110*/  ISETP.GE.AND P0, PT, R41, 0x1, PT ;  /* 0x000000012900780c */ /* 0x000fe40003f06270 */
[----:B------:R-:W-:-:S11]  /*0120*/  CS2R R18, SRZ ;  /* 0x0000000000127805 */ /* 0x000fd6000001ff00 */
[----:B------:R-:W-:Y:S05]  /*0130*/  @!P0 BRA `(.L_x_2) ;  /* 0x0000000c00b48947 */ /* 0x000fea0003800000 */
[C---:B------:R-:W-:Y:S01]  /*0140*/  ISETP.GE.U32.AND P0, PT, R41.reuse, 0x4, PT ;  /* 0x000000042900780c */ /* 0x040fe20003f06070 */
[----:B------:R-:W-:Y:S01]  /*0150*/  IMAD R3, R41, R6, RZ ;  /* 0x0000000629037224 */ /* 0x000fe200078e02ff */
[----:B------:R-:W-:Y:S01]  /*0160*/  CS2R R18, SRZ ;  /* 0x0000000000127805 */ /* 0x000fe2000001ff00 */
[----:B------:R-:W-:-:S10]  /*0170*/  IMAD.MOV.U32 R2, RZ, RZ, R5 ;  /* 0x000000ffff027224 */ /* 0x000fd400078e0005 */
[----:B------:R-:W-:Y:S05]  /*0180*/  @!P0 BRA `(.L_x_3) ;  /* 0x0000000800148947 */ /* 0x000fea0003800000 */
[----:B------:R-:W-:Y:S01]  /*0190*/  LOP3.LUT R0, R41, 0x7ffffffc, RZ, 0xc0, !PT ;  /* 0x7ffffffc29007812 */ /* 0x000fe200078ec0ff */
[----:B------:R-:W-:Y:S01]  /*01a0*/  IMAD.MOV.U32 R2, RZ, RZ, R5 ;  /* 0x000000ffff027224 */ /* 0x000fe200078e0005 */
[----:B------:R-:W-:-:S03]  /*01b0*/  CS2R R18, SRZ ;  /* 0x0000000000127805 */ /* 0x000fc6000001ff00 */
[----:B------:R-:W-:-:S07]  /*01c0*/  IMAD.MOV R0, RZ, RZ, -R0 ;  /* 0x000000ffff007224 */ /* 0x000fce00078e0a00 */
.L_x_19:
[----:B------:R-:W-:-:S04]  /*01d0*/  UIADD3 UR4, UP0, UPT, UR6, 0x10, URZ ;  /* 0x0000001006047890 */ /* 0x000fc8000ff1e0ff */
[----:B------:R-:W-:Y:S02]  /*01e0*/  UIADD3.X UR5, UPT, UPT, URZ, UR7, URZ, UP0, !UPT ;  /* 0x00000007ff057290 */ /* 0x000fe400087fe4ff */
[----:B------:R-:W-:-:S04]  /*01f0*/  IMAD.U32 R12, RZ, RZ, UR4 ;  /* 0x00000004ff0c7e24 */ /* 0x000fc8000f8e00ff */
[----:B------:R-:W-:Y:S02]  /*0200*/  IMAD.U32 R13, RZ, RZ, UR5 ;  /* 0x00000005ff0d7e24 */ /* 0x000fe4000f8e00ff */
[----:B------:R-:W-:-:S04]  /*0210*/  IMAD.WIDE R10, R3, 0x8, R12 ;  /* 0x00000008030a7825 */ /* 0x000fc800078e020c */
[----:B------:R-:W-:Y:S01]  /*0220*/  IMAD.WIDE R12, R2, 0x8, R12 ;  /* 0x00000008020c7825 */ /* 0x000fe200078e020c */
[----:B------:R-:W2:Y:S04]  /*0230*/  LDG.E.64 R16, desc[UR8][R10.64+-0x10] ;  /* 0xfffff0080a107981 */ /* 0x000ea8000c1e1b00 */
[----:B------:R-:W2:Y:S01]  /*0240*/  LDG.E.64 R14, desc[UR8][R12.64+-0x10] ;  /* 0xfffff0080c0e7981 */ /* 0x000ea2000c1e1b00 */
[----:B------:R-:W-:Y:S01]  /*0250*/  BSSY.RECONVERGENT B1, `(.L_x_4) ;  /* 0x0000006000017945 */ /* 0x000fe20003800200 */
[----:B------:R-:W-:Y:S01]  /*0260*/  MOV R44, 0x2b0 ;  /* 0x000002b0002c7802 */ /* 0x000fe20000000f00 */
[----:B--2---:R-:W-:-:S08]  /*0270*/  DADD R16, R16, -R14 ;  /* 0x0000000010107229 */ /* 0x004fd0000000080e */
[----:B------:R-:W-:-:S10]  /*0280*/  DADD R22, -RZ, |R16| ;  /* 0x00000000ff167229 */ /* 0x000fd40000000510 */
[----:B------:R-:W-:-:S07]  /*0290*/  IMAD.MOV.U32 R45, RZ, RZ, R23 ;  /* 0x000000ffff2d7224 */ /* 0x000fce00078e0017 */
[----:B------:R-:W-:Y:S05]  /*02a0*/  CALL.REL.NOINC `($_Z11vanityPointP8vpNode_tS0_S0_Pd$__internal_accurate_pow) ;  /* 0x0000001c00107944 */ /* 0x000fea0003c00000 */
[----:B------:R-:W-:Y:S05]  /*02b0*/  BSYNC.RECONVERGENT B1 ;  /* 0x0000000000017941 */ /* 0x000fea0003800200 */
.L_x_4:
[----:B------:R-:W2:Y:S04]  /*02c0*/  LDG.E.64 R22, desc[UR8][R10.64+-0x8] ;  /* 0xfffff8080a167981 */ /* 0x000ea8000c1e1b00 */
[----:B------:R-:W2:Y:S01]  /*02d0*/  LDG.E.64 R24, desc[UR8][R12.64+-0x8] ;  /* 0xfffff8080c187981 */ /* 0x000ea2000c1e1b00 */
[C---:B------:R-:W-:Y:S01]  /*02e0*/  DADD R14, R16.reuse, 2 ;  /* 0x40000000100e7429 */ /* 0x040fe20000000000 */
[----:B------:R-:W-:Y:S01]  /*02f0*/  BSSY.RECONVERGENT B1, `(.L_x_5) ;  /* 0x0000010000017945 */ /* 0x000fe20003800200 */
[C---:B------:R-:W-:Y:S02]  /*0300*/  DSETP.NEU.AND P1, PT, R16.reuse, RZ, PT ;  /* 0x000000ff1000722a */ /* 0x040fe40003f2d000 */
[----:B------:R-:W-:-:S06]  /*0310*/  DSETP.NEU.AND P0, PT, R16, 1, PT ;  /* 0x3ff000001000742a */ /* 0x000fcc0003f0d000 */
[----:B------:R-:W-:-:S04]  /*0320*/  LOP3.LUT R26, R15, 0x7ff00000, RZ, 0xc0, !PT ;  /* 0x7ff000000f1a7812 */ /* 0x000fc800078ec0ff */
[----:B------:R-:W-:Y:S01]  /*0330*/  ISETP.NE.AND P2, PT, R26, 0x7ff00000, PT ;  /* 0x7ff000001a00780c */ /* 0x000fe20003f45270 */
[----:B--2---:R-:W-:Y:S01]  /*0340*/  DADD R14, R22, -R24 ;  /* 0x00000000160e7229 */ /* 0x004fe20000000818 */
[----:B------:R-:W-:Y:S02]  /*0350*/  FSEL R22, R21, RZ, P1 ;  /* 0x000000ff15167208 */ /* 0x000fe40000800000 */
[----:B------:R-:W-:-:S05]  /*0360*/  FSEL R23, R20, RZ, P1 ;  /* 0x000000ff14177208 */ /* 0x000fca0000800000 */
[----:B------:R-:W-:-:S04]  /*0370*/  DADD R44, -RZ, |R14| ;  /* 0x00000000ff2c7229 */ /* 0x000fc8000000050e */
[----:B------:R-:W-:Y:S07]  /*0380*/  @P2 BRA `(.L_x_6) ;  /* 0x0000000000182947 */ /* 0x000fee0003800000 */
[----:B------:R-:W-:-:S14]  /*0390*/  DSETP.NAN.AND P1, PT, R16, R16, PT ;  /* 0x000000101000722a */ /* 0x000fdc0003f28000 */
[----:B------:R-:W-:Y:S01]  /*03a0*/  @P1 DADD R22, R16, 2 ;  /* 0x4000000010161429 */ /* 0x000fe20000000000 */
[----:B------:R-:W-:Y:S10]  /*03b0*/  @P1 BRA `(.L_x_6) ;  /* 0x00000000000c1947 */ /* 0x000ff40003800000 */
[----:B------:R-:W-:-:S14]  /*03c0*/  DSETP.NEU.AND P1, PT, |R16|, +INF , PT ;  /* 0x7ff000001000742a */ /* 0x000fdc0003f2d200 */
[----:B------:R-:W-:Y:S02]  /*03d0*/  @!P1 IMAD.MOV.U32 R22, RZ, RZ, 0x0 ;  /* 0x00000000ff169424 */ /* 0x000fe400078e00ff */
[----:B------:R-:W-:-:S07]  /*03e0*/  @!P1 IMAD.MOV.U32 R23, RZ, RZ, 0x7ff00000 ;  /* 0x7ff00000ff179424 */ /* 0x000fce00078e00ff */
.L_x_6:
[----:B------:R-:W-:Y:S05]  /*03f0*/  BSYNC.RECONVERGENT B1 ;  /* 0x0000000000017941 */ /* 0x000fea0003800200 */
.L_x_5:
[----:B------:R-:W-:Y:S01]  /*0400*/  FSEL R16, R22, RZ, P0 ;  /* 0x000000ff16107208 */ /* 0x000fe20000000000 */
[----:B------:R-:W-:Y:S01]  /*0410*/  BSSY.RECONVERGENT B1, `(.L_x_7) ;  /* 0x0000006000017945 */ /* 0x000fe20003800200 */
[----:B------:R-:W-:Y:S01]  /*0420*/  FSEL R17, R23, 1.875, P0 ;  /* 0x3ff0000017117808 */ /* 0x000fe20000000000 */
[----:B------:R-:W-:Y:S01]  /*0430*/  IMAD.MOV.U32 R22, RZ, RZ, R44 ;  /* 0x000000ffff167224 */ /* 0x000fe200078e002c */
[----:B------:R-:W-:-:S04]  /*0440*/  MOV R44, 0x470 ;  /* 0x00000470002c7802 */ /* 0x000fc80000000f00 */
[----:B------:R-:W-:-:S11]  /*0450*/  DADD R16, R18, R16 ;  /* 0x0000000012107229 */ /* 0x000fd60000000010 */
[----:B------:R-:W-:Y:S05]  /*0460*/  CALL.REL.NOINC `($_Z11vanityPointP8vpNode_tS0_S0_Pd$__internal_accurate_pow) ;  /* 0x0000001800a07944 */ /* 0x000fea0003c00000 */
[----:B------:R-:W-:Y:S05]  /*0470*/  BSYNC.RECONVERGENT B1 ;  /* 0x0000000000017941 */ /* 0x000fea0003800200 */
.L_x_7:
[C---:B------:R-:W-:Y:S01]  /*0480*/  DADD R18, R14.reuse, 2 ;  /* 0x400000000e127429 */ /* 0x040fe20000000000 */
[----:B------:R-:W-:Y:S01]  /*0490*/  BSSY.RECONVERGENT B1, `(.L_x_8) ;  /* 0x000000f000017945 */ /* 0x000fe20003800200 */
[----:B------:R-:W-:-:S06]  /*04a0*/  DSETP.NEU.AND P0, PT, R14, RZ, PT ;  /* 0x000000ff0e00722a */ /* 0x000fcc0003f0d000 */
[----:B------:R-:W-:Y:S02]  /*04b0*/  FSEL R22, R21, RZ, P0 ;  /* 0x000000ff15167208 */ /* 0x000fe40000000000 */
[----:B------:R-:W-:Y:S02]  /*04c0*/  LOP3.LUT R18, R19, 0x7ff00000, RZ, 0xc0, !PT ;  /* 0x7ff0000013127812 */ /* 0x000fe400078ec0ff */
[----:B------:R-:W-:Y:S02]  /*04d0*/  FSEL R23, R20, RZ, P0 ;  /* 0x000000ff14177208 */ /* 0x000fe40000000000 */
[----:B------:R-:W-:-:S13]  /*04e0*/  ISETP.NE.AND P1, PT, R18, 0x7ff00000, PT ;  /* 0x7ff000001200780c */ /* 0x000fda0003f25270 */
[----:B------:R-:W-:Y:S05]  /*04f0*/  @P1 BRA `(.L_x_9) ;  /* 0x0000000000201947 */ /* 0x000fea0003800000 */
[----:B------:R-:W-:-:S14]  /*0500*/  DSETP.NAN.AND P0, PT, R14, R14, PT ;  /* 0x0000000e0e00722a */ /* 0x000fdc0003f08000 */
[----:B------:R-:W-:Y:S05]  /*0510*/  @P0 BRA `(.L_x_10) ;  /* 0x0000000000140947 */ /* 0x000fea0003800000 */
[----:B------:R-:W-:-:S14]  /*0520*/  DSETP.NEU.AND P0, PT, |R14|, +INF , PT ;  /* 0x7ff000000e00742a */ /* 0x000fdc0003f0d200 */
[----:B------:R-:W-:Y:S05]  /*0530*/  @P0 BRA `(.L_x_9) ;  /* 0x0000000000100947 */ /* 0x000fea0003800000 */
[----:B------:R-:W-:Y:S01]  /*0540*/  MOV R22, 0x0 ;  /* 0x0000000000167802 */ /* 0x000fe20000000f00 */
[----:B------:R-:W-:Y:S01]  /*0550*/  IMAD.MOV.U32 R23, RZ, RZ, 0x7ff00000 ;  /* 0x7ff00000ff177424 */ /* 0x000fe200078e00ff */
[----:B------:R-:W-:Y:S06]  /*0560*/  BRA `(.L_x_9) ;  /* 0x0000000000047947 */ /* 0x000fec0003800000 */
.L_x_10:
[----:B------:R-:W-:-:S11]  /*0570*/  DADD R22, R14, 2 ;  /* 0x400000000e167429 */ /* 0x000fd60000000000 */
.L_x_9:
[----:B------:R-:W-:Y:S05]  /*0580*/  BSYNC.RECONVERGENT B1 ;  /* 0x0000000000017941 */ /* 0x000fea0003800200 */
.L_x_8:
[----:B------:R-:W2:Y:S04]  /*0590*/  LDG.E.64 R18, desc[UR8][R10.64] ;  /* 0x000000080a127981 */ /* 0x000ea8000c1e1b00 */
[----:B------:R-:W2:Y:S01]  /*05a0*/  LDG.E.64 R20, desc[UR8][R12.64] ;  /* 0x000000080c147981 */ /* 0x000ea2000c1e1b00 */
[----:B------:R-:W-:Y:S01]  /*05b0*/  DSETP.NEU.AND P0, PT, R14, 1, PT ;  /* 0x3ff000000e00742a */ /* 0x000fe20003f0d000 */
[----:B------:R-:W-:Y:S05]  /*05c0*/  BSSY.RECONVERGENT B1, `(.L_x_11) ;  /* 0x0000009000017945 */ /* 0x000fea0003800200 */
[----:B------:R-:W-:-:S02]  /*05d0*/  FSEL R14, R22, RZ, P0 ;  /* 0x000000ff160e7208 */ /* 0x000fc40000000000 */
[----:B------:R-:W-:-:S06]  /*05e0*/  FSEL R15, R23, 1.875, P0 ;  /* 0x3ff00000170f7808 */ /* 0x000fcc0000000000 */
[----:B------:R-:W-:Y:S02]  /*05f0*/  DADD R16, R16, R14 ;  /* 0x0000000010107229 */ /* 0x000fe4000000000e */
[----:B--2---:R-:W-:-:S08]  /*0600*/  DADD R18, R18, -R20 ;  /* 0x0000000012127229 */ /* 0x004fd00000000814 */
[----:B------:R-:W-:-:S10]  /*0610*/  DADD R44, -RZ, |R18| ;  /* 0x00000000ff2c7229 */ /* 0x000fd40000000512 */
[----:B------:R-:W-:Y:S01]  /*0620*/  IMAD.MOV.U32 R22, RZ, RZ, R44 ;  /* 0x000000ffff167224 */ /* 0x000fe200078e002c */
[----:B------:R-:W-:-:S07]  /*0630*/  MOV R44, 0x650 ;  /* 0x00000650002c7802 */ /* 0x000fce0000000f00 */
[----:B------:R-:W-:Y:S05]  /*0640*/  CALL.REL.NOINC `($_Z11vanityPointP8vpNode_tS0_S0_Pd$__internal_accurate_pow) ;  /* 0x0000001800287944 */ /* 0x000fea0003c00000 */
[----:B------:R-:W-:Y:S05]  /*0650*/  BSYNC.RECONVERGENT B1 ;  /* 0x0000000000017941 */ /* 0x000fea0003800200 */
.L_x_11:
        /* <DEDUP_REMOVED lines=12> */
[----:B------:R-:W-:Y:S02]  /*0720*/  IMAD.MOV.U32 R22, RZ, RZ, 0x0 ;  /* 0x00000000ff167424 */ /* 0x000fe400078e00ff */
[----:B------:R-:W-:Y:S01]  /*0730*/  IMAD.MOV.U32 R23, RZ, RZ, 0x7ff00000 ;  /* 0x7ff00000ff177424 */ /* 0x000fe200078e00ff */
[----:B------:R-:W-:Y:S06]  /*0740*/  BRA `(.L_x_13) ;  /* 0x0000000000047947 */ /* 0x000fec0003800000 */
.L_x_14:
[----:B------:R-:W-:-:S11]  /*0750*/  DADD R22, R18, 2 ;  /* 0x4000000012167429 */ /* 0x000fd60000000000 */
.L_x_13:
[----:B------:R-:W-:Y:S05]  /*0760*/  BSYNC.RECONVERGENT B1 ;  /* 0x0000000000017941 */ /* 0x000fea0003800200 */
.L_x_12:
        /* <DEDUP_REMOVED lines=13> */
.L_x_15:
[C---:B------:R-:W-:Y:S01]  /*0840*/  DADD R10, R14.reuse, 2 ;  /* 0x400000000e0a7429 */ /* 0x040fe20000000000 */
[----:B------:R-:W-:Y:S01]  /*0850*/  BSSY.RECONVERGENT B1, `(.L_x_16) ;  /* 0x000000f000017945 */ /* 0x000fe20003800200 */
[----:B------:R-:W-:-:S08]  /*0860*/  DSETP.NEU.AND P0, PT, R14, RZ, PT ;  /* 0x000000ff0e00722a */ /* 0x000fd00003f0d000 */
[----:B------:R-:W-:Y:S02]  /*0870*/  LOP3.LUT R10, R11, 0x7ff00000, RZ, 0xc0, !PT ;  /* 0x7ff000000b0a7812 */ /* 0x000fe400078ec0ff */
[----:B------:R-:W-:Y:S02]  /*0880*/  FSEL R11, R20, RZ, P0 ;  /* 0x000000ff140b7208 */ /* 0x000fe40000000000 */
[----:B------:R-:W-:Y:S02]  /*0890*/  ISETP.NE.AND P1, PT, R10, 0x7ff00000, PT ;  /* 0x7ff000000a00780c */ /* 0x000fe40003f25270 */
[----:B------:R-:W-:-:S11]  /*08a0*/  FSEL R10, R21, RZ, P0 ;  /* 0x000000ff150a7208 */ /* 0x000fd60000000000 */
        /* <DEDUP_REMOVED lines=8> */
.L_x_18:
[----:B------:R-:W-:-:S11]  /*0930*/  DADD R10, R14, 2 ;  /* 0x400000000e0a7429 */ /* 0x000fd60000000000 */
.L_x_17:
[----:B------:R-:W-:Y:S05]  /*0940*/  BSYNC.RECONVERGENT B1 ;  /* 0x0000000000017941 */ /* 0x000fea0003800200 */
.L_x_16:
[----:B------:R-:W-:Y:S01]  /*0950*/  DSETP.NEU.AND P0, PT, R14, 1, PT ;  /* 0x3ff000000e00742a */ /* 0x000fe20003f0d000 */
[----:B------:R-:W-:Y:S01]  /*0960*/  VIADD R0, R0, 0x4 ;  /* 0x0000000400007836 */ /* 0x000fe20000000000 */
[----:B------:R-:W-:Y:S01]  /*0970*/  IADD3 R2, PT, PT, R2, 0x4, RZ ;  /* 0x0000000402027810 */ /* 0x000fe20007ffe0ff */
[----:B------:R-:W-:-:S03]  /*0980*/  VIADD R3, R3, 0x4 ;  /* 0x0000000403037836 */ /* 0x000fc60000000000 */
[----:B------:R-:W-:Y:S02]  /*0990*/  FSEL R18, R10, RZ, P0 ;  /* 0x000000ff0a127208 */ /* 0x000fe40000000000 */
[----:B------:R-:W-:Y:S02]  /*09a0*/  FSEL R19, R11, 1.875, P0 ;  /* 0x3ff000000b137808 */ /* 0x000fe40000000000 */
[----:B------:R-:W-:-:S04]  /*09b0*/  ISETP.NE.AND P0, PT, R0, RZ, PT ;  /* 0x000000ff0000720c */ /* 0x000fc80003f05270 */
[----:B------:R-:W-:-:S09]  /*09c0*/  DADD R18, R16, R18 ;  /* 0x0000000010127229 */ /* 0x000fd20000000012 */
[----:B------:R-:W-:Y:S05]  /*09d0*/  @P0 BRA `(.L_x_19) ;  /* 0xfffffff400fc0947 */ /* 0x000fea000383ffff */
.L_x_3:
[----:B------:R-:W-:-:S13]  /*09e0*/  ISETP.NE.AND P0, PT, R4, RZ, PT ;  /* 0x000000ff0400720c */ /* 0x000fda0003f05270 */
[----:B------:R-:W-:Y:S05]  /*09f0*/  @!P0 BRA `(.L_x_2) ;  /* 0x0000000400848947 */ /* 0x000fea0003800000 */
[----:B------:R-:W0:Y:S02]  /*0a00*/  LDC.64 R12, c[0x0][0x398] ;  /* 0x0000e600ff0c7b82 */ /* 0x000e240000000a00 */
[----:B0-----:R-:W-:-:S04]  /*0a10*/  IMAD.WIDE R10, R3, 0x8, R12 ;  /* 0x00000008030a7825 */ /* 0x001fc800078e020c */
[----:B------:R-:W-:Y:S02]  /*0a20*/  IMAD.WIDE R12, R2, 0x8, R12 ;  /* 0x00000008020c7825 */ /* 0x000fe400078e020c */
        /* <DEDUP_REMOVED lines=9> */
.L_x_20:
        /* <DEDUP_REMOVED lines=15> */
.L_x_23:
[----:B------:R-:W-:-:S11]  /*0bb0*/  DADD R14, R2, 2 ;  /* 0x40000000020e7429 */ /* 0x000fd60000000000 */
.L_x_22:
[----:B------:R-:W-:Y:S05]  /*0bc0*/  BSYNC.RECONVERGENT B1 ;  /* 0x0000000000017941 */ /* 0x000fea0003800200 */
.L_x_21:
[----:B------:R-:W-:-:S06]  /*0bd0*/  DSETP.NEU.AND P0, PT, R2, 1, PT ;  /* 0x3ff000000200742a */ /* 0x000fcc0003f0d000 */
[----:B------:R-:W-:Y:S02]  /*0be0*/  FSEL R2, R14, RZ, P0 ;  /* 0x000000ff0e027208 */ /* 0x000fe40000000000 */
[----:B------:R-:W-:Y:S02]  /*0bf0*/  FSEL R3, R15, 1.875, P0 ;  /* 0x3ff000000f037808 */ /* 0x000fe40000000000 */
[----:B------:R-:W-:-:S04]  /*0c00*/  ISETP.NE.AND P0, PT, R4, 0x1, PT ;  /* 0x000000010400780c */ /* 0x000fc80003f05270 */
[----:B------:R-:W-:-:S09]  /*0c10*/  DADD R18, R18, R2 ;  /* 0x0000000012127229 */ /* 0x000fd20000000002 */
[----:B------:R-:W-:Y:S05]  /*0c20*/  @!P0 BRA `(.L_x_2) ;  /* 0x0000000000f88947 */ /* 0x000fea0003800000 */
        /* <DEDUP_REMOVED lines=9> */
.L_x_24:
        /* <DEDUP_REMOVED lines=15> */
.L_x_27:
[----:B------:R-:W-:-:S11]  /*0db0*/  DADD R14, R2, 2 ;  /* 0x40000000020e7429 */ /* 0x000fd60000000000 */
.L_x_26:
[----:B------:R-:W-:Y:S05]  /*0dc0*/  BSYNC.RECONVERGENT B1 ;  /* 0x0000000000017941 */ /* 0x000fea0003800200 */
.L_x_25:
        /* <DEDUP_REMOVED lines=15> */
.L_x_28:
        /* <DEDUP_REMOVED lines=15> */
.L_x_31:
[----:B------:R-:W-:-:S11]  /*0fb0*/  DADD R10, R2, 2 ;  /* 0x40000000020a7429 */ /* 0x000fd60000000000 */
.L_x_30:
[----:B------:R-:W-:Y:S05]  /*0fc0*/  BSYNC.RECONVERGENT B1 ;  /* 0x0000000000017941 */ /* 0x000fea0003800200 */
.L_x_29:
[----:B------:R-:W-:-:S06]  /*0fd0*/  DSETP.NEU.AND P0, PT, R2, 1, PT ;  /* 0x3ff000000200742a */ /* 0x000fcc0003f0d000 */
[----:B------:R-:W-:Y:S02]  /*0fe0*/  FSEL R2, R10, RZ, P0 ;  /* 0x000000ff0a027208 */ /* 0x000fe40000000000 */
[----:B------:R-:W-:-:S06]  /*0ff0*/  FSEL R3, R11, 1.875, P0 ;  /* 0x3ff000000b037808 */ /* 0x000fcc0000000000 */
[----:B------:R-:W-:-:S11]  /*1000*/  DADD R18, R18, R2 ;  /* 0x0000000012127229 */ /* 0x000fd60000000002 */
.L_x_2:
[----:B------:R-:W0:Y:S01]  /*1010*/  MUFU.RSQ64H R3, R19 ;  /* 0x0000001300037308 */ /* 0x000e220000001c00 */
[----:B------:R-:W-:Y:S01]  /*1020*/  IADD3 R2, PT, PT, R19, -0x3500000, RZ ;  /* 0xfcb0000013027810 */ /* 0x000fe20007ffe0ff */
[----:B------:R-:W-:Y:S01]  /*1030*/  IMAD.MOV.U32 R12, RZ, RZ, 0x0 ;  /* 0x00000000ff0c7424 */ /* 0x000fe200078e00ff */
[----:B------:R-:W-:Y:S01]  /*1040*/  BSSY.RECONVERGENT B1, `(.L_x_32) ;  /* 0x0000012000017945 */ /* 0x000fe20003800200 */
[----:B------:R-:W-:Y:S01]  /*1050*/  IMAD.MOV.U32 R13, RZ, RZ, 0x3fd80000 ;  /* 0x3fd80000ff0d7424 */ /* 0x000fe200078e00ff */
[----:B------:R-:W-:Y:S02]  /*1060*/  ISETP.GE.U32.AND P0, PT, R2, 0x7ca00000, PT ;  /* 0x7ca000000200780c */ /* 0x000fe40003f06070 */
[----:B0-----:R-:W-:-:S08]  /*1070*/  DMUL R10, R2, R2 ;  /* 0x00000002020a7228 */ /* 0x001fd00000000000 */
[----:B------:R-:W-:-:S08]  /*1080*/  DFMA R10, -R10, R18, 1 ;  /* 0x3ff000000a0a742b */ /* 0x000fd00000000112 */
[----:B------:R-:W-:Y:S02]  /*1090*/  DFMA R12, R10, R12, 0.5 ;  /* 0x3fe000000a0c742b */ /* 0x000fe4000000000c */
[----:B------:R-:W-:-:S08]  /*10a0*/  DMUL R10, R2, R10 ;  /* 0x0000000a020a7228 */ /* 0x000fd00000000000 */
[----:B------:R-:W-:-:S08]  /*10b0*/  DFMA R14, R12, R10, R2 ;  /* 0x0000000a0c0e722b */ /* 0x000fd00000000002 */
[----:B------:R-:W-:Y:S02]  /*10c0*/  DMUL R16, R14, R18 ;  /* 0x000000120e107228 */ /* 0x000fe40000000000 */
[----:B------:R-:W-:Y:S02]  /*10d0*/  VIADD R13, R15, 0xfff00000 ;  /* 0xfff000000f0d7836 */ /* 0x000fe40000000000 */
[----:B------:R-:W-:-:S04]  /*10e0*/  IMAD.MOV.U32 R12, RZ, RZ, R14 ;  /* 0x000000ffff0c7224 */ /* 0x000fc800078e000e */
[----:B------:R-:W-:-:S08]  /*10f0*/  DFMA R20, R16, -R16, R18 ;  /* 0x800000101014722b */ /* 0x000fd00000000012 */
[----:B------:R-:W-:Y:S01]  /*1100*/  DFMA R10, R20, R12, R16 ;  /* 0x0000000c140a722b */ /* 0x000fe20000000010 */
[----:B------:R-:W-:Y:S10]  /*1110*/  @!P0 BRA `(.L_x_33) ;  /* 0x0000000000108947 */ /* 0x000ff40003800000 */
[----:B------:R-:W-:Y:S01]  /*1120*/  IMAD.MOV.U32 R10, RZ, RZ, R18 ;  /* 0x000000ffff0a7224 */ /* 0x000fe200078e0012 */
[----:B------:R-:W-:Y:S01]  /*1130*/  MOV R0, 0x1160 ;  /* 0x0000116000007802 */ /* 0x000fe20000000f00 */
[----:B------:R-:W-:-:S07]  /*1140*/  IMAD.MOV.U32 R11, RZ, RZ, R19 ;  /* 0x000000ffff0b7224 */ /* 0x000fce00078e0013 */
[----:B------:R-:W-:Y:S05]  /*1150*/  CALL.REL.NOINC `($__internal_0_$__cuda_sm20_dsqrt_rn_f64_mediumpath_v1) ;  /* 0x0000000800b07944 */ /* 0x000fea0003c00000 */
.L_x_33:
[----:B------:R-:W-:Y:S05]  /*1160*/  BSYNC.RECONVERGENT B1 ;  /* 0x0000000000017941 */ /* 0x000fea0003800200 */
.L_x_32:
[----:B------:R-:W0:Y:S01]  /*1170*/  S2UR UR5, SR_CgaCtaId ;  /* 0x00000000000579c3 */ /* 0x000e220000008800 */
[----:B------:R-:W-:Y:S02]  /*1180*/  UMOV UR4, 0x400 ;  /* 0x0000040000047882 */ /* 0x000fe40000000000 */
[----:B0-----:R-:W-:-:S06]  /*1190*/  ULEA UR4, UR5, UR4, 0x18 ;  /* 0x0000000405047291 */ /* 0x001fcc000f8ec0ff */
[----:B------:R-:W-:Y:S01]  /*11a0*/  LEA R3, R6, UR4, 0x3 ;  /* 0x0000000406037c11 */ /* 0x000fe2000f8e18ff */
[----:B------:R-:W-:-:S04]  /*11b0*/  IMAD.IADD R6, R7, 0x1, R6 ;  /* 0x0000000107067824 */ /* 0x000fc800078e0206 */
[----:B------:R0:W-:Y:S01]  /*11c0*/  STS.64 [R3], R10 ;  /* 0x0000000a03007388 */ /* 0x0001e20000000a00 */
[----:B------:R-:W-:-:S13]  /*11d0*/  ISETP.GE.AND P0, PT, R6, R43, PT ;  /* 0x0000002b0600720c */ /* 0x000fda0003f06270 */
[----:B0-----:R-:W-:Y:S05]  /*11e0*/  @!P0 BRA `(.L_x_34) ;  /* 0xffffffec00c88947 */ /* 0x001fea000383ffff */
.L_x_1:
[----:B------:R-:W-:Y:S05]  /*11f0*/  BSYNC.RECONVERGENT B0 ;  /* 0x0000000000007941 */ /* 0x000fea0003800200 */
.L_x_0:
[----:B------:R-:W-:-:S13]  /*1200*/  ISETP.NE.AND P0, PT, R40, RZ, PT ;  /* 0x000000ff2800720c */ /* 0x000fda0003f05270 */
[----:B------:R-:W-:Y:S05]  /*1210*/  @P0 EXIT ;  /* 0x000000000000094d */ /* 0x000fea0003800000 */
[C---:B------:R-:W-:Y:S01]  /*1220*/  LEA.HI R4, R43.reuse, R43, RZ, 0x1 ;  /* 0x0000002b2b047211 */ /* 0x040fe200078f08ff */
[----:B------:R-:W-:Y:S01]  /*1230*/  VIADD R43, R43, 0xffffffff ;  /* 0xffffffff2b2b7836 */ /* 0x000fe20000000000 */
[----:B------:R-:W-:Y:S01]  /*1240*/  MOV R18, 0x1290 ;  /* 0x0000129000127802 */ /* 0x000fe20000000f00 */
[----:B------:R-:W-:Y:S01]  /*1250*/  UMOV UR4, URZ ;  /* 0x000000ff00047c82 */ /* 0x000fe20008000000 */
[----:B------:R-:W-:-:S05]  /*1260*/  SHF.R.S32.HI R4, RZ, 0x1, R4 ;  /* 0x00000001ff047819 */ /* 0x000fca0000011404 */
[----:B------:R-:W-:-:S07]  /*1270*/  IMAD.MOV.U32 R14, RZ, RZ, R4 ;  /* 0x000000ffff0e7224 */ /* 0x000fce00078e0004 */
[----:B------:R-:W-:Y:S05]  /*1280*/  CALL.REL.NOINC `($_Z11vanityPointP8vpNode_tS0_S0_Pd$_Z11quickselectPdiii) ;  /* 0x0000000000c87944 */ /* 0x000fea0003c00000 */
[----:B------:R-:W-:Y:S01]  /*1290*/  IADD3 R14, PT, PT, R4, 0x1, RZ ;  /* 0x00000001040e7810 */ /* 0x000fe20007ffe0ff */
[----:B------:R-:W-:Y:S01]  /*12a0*/  IMAD.MOV.U32 R4, RZ, RZ, R10 ;  /* 0x000000ffff047224 */ /* 0x000fe200078e000a */
[----:B------:R-:W-:Y:S01]  /*12b0*/  MOV R18, 0x12e0 ;  /* 0x000012e000127802 */ /* 0x000fe20000000f00 */
[----:B------:R-:W-:-:S07]  /*12c0*/  IMAD.MOV.U32 R5, RZ, RZ, R11 ;  /* 0x000000ffff057224 */ /* 0x000fce00078e000b */
[----:B------:R-:W-:Y:S05]  /*12d0*/  CALL.REL.NOINC `($_Z11vanityPointP8vpNode_tS0_S0_Pd$_Z11quickselectPdiii) ;  /* 0x0000000000b47944 */ /* 0x000fea0003c00000 */
[----:B------:R-:W2:Y:S01]  /*12e0*/  LDG.E R0, desc[UR8][R8.64+0x8] ;  /* 0x0000080808007981 */ /* 0x000ea2000c1e1900 */
[----:B------:R-:W-:Y:S01]  /*12f0*/  DADD R4, R4, R10 ;  /* 0x0000000004047229 */ /* 0x000fe2000000000a */
[----:B------:R-:W0:Y:S07]  /*1300*/  LDC.64 R2, c[0x0][0x390] ;  /* 0x0000e400ff027b82 */ /* 0x000e2e0000000a00 */
[----:B------:R-:W-:Y:S01]  /*1310*/  DMUL R4, R4, 0.5 ;  /* 0x3fe0000004047828 */ /* 0x000fe20000000000 */
[----:B------:R-:W1:Y:S06]  /*1320*/  LDC.64 R6, c[0x0][0x388] ;  /* 0x0000e200ff067b82 */ /* 0x000e6c0000000a00 */
[----:B------:R3:W-:Y:S01]  /*1330*/  STG.E.64 desc[UR8][R8.64+0x18], R4 ;  /* 0x0000180408007986 */ /* 0x0007e2000c101b08 */
[----:B0-----:R-:W-:-:S04]  /*1340*/  IMAD.WIDE.U32 R2, R42, 0x20, R2 ;  /* 0x000000202a027825 */ /* 0x001fc800078e0002 */
[----:B-1----:R-:W-:Y:S01]  /*1350*/  IMAD.WIDE.U32 R6, R42, 0x20, R6 ;  /* 0x000000202a067825 */ /* 0x002fe200078e0006 */
[----:B--2---:R-:W-:-:S13]  /*1360*/  ISETP.GE.AND P0, PT, R0, 0x1, PT ;  /* 0x000000010000780c */ /* 0x004fda0003f06270 */
[----:B---3--:R-:W-:Y:S05]  /*1370*/  @!P0 BRA `(.L_x_35) ;  /* 0x0000000000608947 */ /* 0x008fea0003800000 */
[----:B------:R-:W0:Y:S01]  /*1380*/  S2UR UR5, SR_CgaCtaId ;  /* 0x00000000000579c3 */ /* 0x000e220000008800 */
[----:B------:R-:W-:Y:S01]  /*1390*/  UMOV UR4, 0x400 ;  /* 0x0000040000047882 */ /* 0x000fe20000000000 */
[----:B------:R-:W-:Y:S02]  /*13a0*/  IMAD.MOV.U32 R13, RZ, RZ, RZ ;  /* 0x000000ffff0d7224 */ /* 0x000fe400078e00ff */
[----:B------:R-:W-:Y:S01]  /*13b0*/  IMAD.MOV.U32 R15, RZ, RZ, RZ ;  /* 0x000000ffff0f7224 */ /* 0x000fe200078e00ff */
[----:B0-----:R-:W-:-:S03]  /*13c0*/  ULEA UR5, UR5, UR4, 0x18 ;  /* 0x0000000405057291 */ /* 0x001fc6000f8ec0ff */
[----:B------:R-:W-:-:S09]  /*13d0*/  UMOV UR4, URZ ;  /* 0x000000ff00047c82 */ /* 0x000fd20008000000 */
.L_x_36:
[----:B------:R-:W2:Y:S01]  /*13e0*/  LDG.E.64 R10, desc[UR8][R8.64+0x18] ;  /* 0x00001808080a7981 */ /* 0x000ea2000c1e1b00 */
[----:B------:R-:W-:-:S09]  /*13f0*/  ULEA UR6, UR4, UR5, 0x3 ;  /* 0x0000000504067291 */ /* 0x000fd2000f8e18ff */
[----:B------:R-:W2:Y:S02]  /*1400*/  LDS.64 R4, [UR6] ;  /* 0x00000006ff047984 */ /* 0x000ea40008000a00 */
[----:B--2---:R-:W-:-:S14]  /*1410*/  DSETP.GEU.AND P0, PT, R4, R10, PT ;  /* 0x0000000a0400722a */ /* 0x004fdc0003f0e000 */
[----:B------:R-:W2:Y:S02]  /*1420*/  @!P0 LDG.E.64 R4, desc[UR8][R6.64] ;  /* 0x0000000806048981 */ /* 0x000ea4000c1e1b00 */
[----:B--2---:R-:W-:-:S05]  /*1430*/  @!P0 IMAD.WIDE R4, R13, 0x4, R4 ;  /* 0x000000040d048825 */ /* 0x004fca00078e0204 */
[----:B------:R0:W-:Y:S04]  /*1440*/  @!P0 ST.E desc[UR8][R4.64], R42 ;  /* 0x0000002a04008985 */ /* 0x0001e8000c101908 */
[----:B------:R-:W2:Y:S02]  /*1450*/  @P0 LDG.E.64 R10, desc[UR8][R2.64] ;  /* 0x00000008020a0981 */ /* 0x000ea4000c1e1b00 */
[----:B--2---:R-:W-:-:S05]  /*1460*/  @P0 IMAD.WIDE R10, R15, 0x4, R10 ;  /* 0x000000040f0a0825 */ /* 0x004fca00078e020a */
[----:B------:R0:W-:Y:S04]  /*1470*/  @P0 ST.E desc[UR8][R10.64], R42 ;  /* 0x0000002a0a000985 */ /* 0x0001e8000c101908 */
[----:B------:R-:W2:Y:S01]  /*1480*/  LDG.E R0, desc[UR8][R8.64+0x8] ;  /* 0x0000080808007981 */ /* 0x000ea2000c1e1900 */
[----:B------:R-:W-:Y:S01]  /*1490*/  UIADD3 UR4, UPT, UPT, UR4, 0x1, URZ ;  /* 0x0000000104047890 */ /* 0x000fe2000fffe0ff */
[----:B------:R-:W-:-:S04]  /*14a0*/  @P0 VIADD R12, R15, 0x1 ;  /* 0x000000010f0c0836 */ /* 0x000fc80000000000 */
[----:B------:R-:W-:Y:S01]  /*14b0*/  @P0 IMAD.MOV.U32 R15, RZ, RZ, R12 ;  /* 0x000000ffff0f0224 */ /* 0x000fe200078e000c */
[----:B--2---:R-:W-:Y:S01]  /*14c0*/  ISETP.LE.AND P1, PT, R0, UR4, PT ;  /* 0x0000000400007c0c */ /* 0x004fe2000bf23270 */
[----:B------:R-:W-:-:S04]  /*14d0*/  @!P0 VIADD R0, R13, 0x1 ;  /* 0x000000010d008836 */ /* 0x000fc80000000000 */
[----:B------:R-:W-:-:S08]  /*14e0*/  @!P0 IMAD.MOV.U32 R13, RZ, RZ, R0 ;  /* 0x000000ffff0d8224 */ /* 0x000fd000078e0000 */
[----:B0-----:R-:W-:Y:S05]  /*14f0*/  @!P1 BRA `(.L_x_36) ;  /* 0xfffffffc00b89947 */ /* 0x001fea000383ffff */
.L_x_35:
[----:B------:R-:W2:Y:S04]  /*1500*/  LDG.E R9, desc[UR8][R6.64+0x8] ;  /* 0x0000080806097981 */ /* 0x000ea8000c1e1900 */
[----:B------:R-:W2:Y:S02]  /*1510*/  LDG.E.64 R4, desc[UR8][R6.64] ;  /* 0x0000000806047981 */ /* 0x000ea4000c1e1b00 */
[----:B--2---:R-:W-:-:S06]  /*1520*/  IMAD.WIDE R4, R9, 0x4, R4 ;  /* 0x0000000409047825 */ /* 0x004fcc00078e0204 */
[----:B------:R-:W2:Y:S04]  /*1530*/  LD.E R5, desc[UR8][R4.64+-0x4] ;  /* 0xfffffc0804057980 */ /* 0x000ea8000c101900 */
[----:B--2---:R-:W-:Y:S04]  /*1540*/  STG.E desc[UR8][R6.64+0x10], R5 ;  /* 0x0000100506007986 */ /* 0x004fe8000c101908 */
[----:B------:R-:W2:Y:S04]  /*1550*/  LDG.E R11, desc[UR8][R2.64+0x8] ;  /* 0x00000808020b7981 */ /* 0x000ea8000c1e1900 */
[----:B------:R-:W2:Y:S02]  /*1560*/  LDG.E.64 R8, desc[UR8][R2.64] ;  /* 0x0000000802087981 */ /* 0x000ea4000c1e1b00 */
[----:B--2---:R-:W-:-:S06]  /*1570*/  IMAD.WIDE R8, R11, 0x4, R8 ;  /* 0x000000040b087825 */ /* 0x004fcc00078e0208 */
[----:B------:R-:W2:Y:S04]  /*1580*/  LD.E R9, desc[UR8][R8.64+-0x4] ;  /* 0xfffffc0808097980 */ /* 0x000ea8000c101900 */
[----:B--2---:R-:W-:Y:S01]  /*1590*/  STG.E desc[UR8][R2.64+0x10], R9 ;  /* 0x0000100902007986 */ /* 0x004fe2000c101908 */
[----:B------:R-:W-:Y:S05]  /*15a0*/  EXIT ;  /* 0x000000000000794d */ /* 0x000fea0003800000 */
        .type           $_Z11vanityPointP8vpNode_tS0_S0_Pd$_Z11quickselectPdiii,@function
        .size           $_Z11vanityPointP8vpNode_tS0_S0_Pd$_Z11quickselectPdiii,($__internal_0_$__cuda_sm20_dsqrt_rn_f64_mediumpath_v1 - $_Z11vanityPointP8vpNode_tS0_S0_Pd$_Z11quickselectPdiii)
$_Z11vanityPointP8vpNode_tS0_S0_Pd$_Z11quickselectPdiii:
[----:B------:R-:W0:Y:S01]  /*15b0*/  S2UR UR6, SR_CgaCtaId ;  /* 0x00000000000679c3 */ /* 0x000e220000008800 */
[----:B------:R-:W-:Y:S01]  /*15c0*/  IMAD.MOV.U32 R16, RZ, RZ, R43 ;  /* 0x000000ffff107224 */ /* 0x000fe200078e002b */
[----:B------:R-:W-:Y:S01]  /*15d0*/  MOV R13, UR4 ;  /* 0x00000004000d7c02 */ /* 0x000fe20008000f00 */
[----:B------:R-:W-:Y:S02]  /*15e0*/  UMOV UR5, 0x400 ;  /* 0x0000040000057882 */ /* 0x000fe40000000000 */
[----:B0-----:R-:W-:-:S12]  /*15f0*/  ULEA UR5, UR6, UR5, 0x18 ;  /* 0x0000000506057291 */ /* 0x001fd8000f8ec0ff */
.L_x_43:
[----:B------:R-:W-:Y:S01]  /*1600*/  VIADD R12, R14, 0xffffffff ;  /* 0xffffffff0e0c7836 */ /* 0x000fe20000000000 */
[C---:B------:R-:W-:Y:S01]  /*1610*/  LEA R11, R13.reuse, UR5, 0x3 ;  /* 0x000000050d0b7c11 */ /* 0x040fe2000f8e18ff */
[C---:B------:R-:W-:Y:S02]  /*1620*/  VIADD R10, R13.reuse, 0x1 ;  /* 0x000000010d0a7836 */ /* 0x040fe40000000000 */
[C---:B------:R-:W-:Y:S02]  /*1630*/  VIADD R7, R13.reuse, 0x2 ;  /* 0x000000020d077836 */ /* 0x040fe40000000000 */
[----:B------:R-:W-:-:S07]  /*1640*/  VIADD R6, R13, 0x3 ;  /* 0x000000030d067836 */ /* 0x000fce0000000000 */
.L_x_42:
[----:B------:R-:W-:Y:S01]  /*1650*/  ISETP.GE.AND P0, PT, R13, R16, PT ;  /* 0x000000100d00720c */ /* 0x000fe20003f06270 */
[----:B------:R-:W-:Y:S01]  /*1660*/  IMAD.MOV.U32 R20, RZ, RZ, R13 ;  /* 0x000000ffff147224 */ /* 0x000fe200078e000d */
[----:B0-----:R-:W-:-:S11]  /*1670*/  LEA R0, R16, UR5, 0x3 ;  /* 0x0000000510007c11 */ /* 0x001fd6000f8e18ff */
[----:B------:R-:W-:Y:S05]  /*1680*/  @P0 BRA `(.L_x_37) ;  /* 0x00000004001c0947 */ /* 0x000fea0003800000 */
[----:B------:R0:W1:Y:S01]  /*1690*/  LDS.64 R2, [R0] ;  /* 0x0000000000027984 */ /* 0x0000620000000a00 */
[--C-:B------:R-:W-:Y:S02]  /*16a0*/  IMAD.IADD R15, R16, 0x1, -R13.reuse ;  /* 0x00000001100f7824 */ /* 0x100fe400078e0a0d */
[----:B------:R-:W-:-:S03]  /*16b0*/  IMAD.MOV.U32 R20, RZ, RZ, R13 ;  /* 0x000000ffff147224 */ /* 0x000fc600078e000d */
[----:B------:R-:W-:Y:S01]  /*16c0*/  LOP3.LUT P0, R17, R15, 0x3, RZ, 0xc0, !PT ;  /* 0x000000030f117812 */ /* 0x000fe2000780c0ff */
[----:B------:R-:W-:-:S12]  /*16d0*/  IMAD.MOV.U32 R15, RZ, RZ, R13 ;  /* 0x000000ffff0f7224 */ /* 0x000fd800078e000d */
[----:B0-----:R-:W-:Y:S05]  /*16e0*/  @!P0 BRA `(.L_x_38) ;  /* 0x00000000006c8947 */ /* 0x001fea0003800000 */
[----:B------:R-:W1:Y:S01]  /*16f0*/  LDS.64 R20, [R11] ;  /* 0x000000000b147984 */ /* 0x000e620000000a00 */
[----:B------:R-:W-:Y:S02]  /*1700*/  ISETP.NE.AND P1, PT, R17, 0x1, PT ;  /* 0x000000011100780c */ /* 0x000fe40003f25270 */
[----:B------:R-:W-:Y:S01]  /*1710*/  MOV R15, R10 ;  /* 0x0000000a000f7202 */ /* 0x000fe20000000f00 */
[----:B-1----:R-:W-:-:S06]  /*1720*/  DSETP.GEU.AND P0, PT, R20, R2, PT ;  /* 0x000000021400722a */ /* 0x002fcc0003f0e000 */
[----:B------:R-:W-:-:S05]  /*1730*/  SEL R19, RZ, 0x1, P0 ;  /* 0x00000001ff137807 */ /* 0x000fca0000000000 */
[----:B------:R-:W-:Y:S01]  /*1740*/  IMAD.IADD R20, R19, 0x1, R13 ;  /* 0x0000000113147824 */ /* 0x000fe200078e020d */
[----:B------:R-:W-:Y:S06]  /*1750*/  @!P1 BRA `(.L_x_38) ;  /* 0x0000000000509947 */ /* 0x000fec0003800000 */
[----:B------:R-:W0:Y:S01]  /*1760*/  LDS.64 R24, [R11+0x8] ;  /* 0x000008000b187984 */ /* 0x000e220000000a00 */
[----:B------:R-:W-:Y:S01]  /*1770*/  ISETP.NE.AND P2, PT, R17, 0x2, PT ;  /* 0x000000021100780c */ /* 0x000fe20003f45270 */
[----:B0-----:R-:W-:-:S14]  /*1780*/  DSETP.GEU.AND P1, PT, R24, R2, PT ;  /* 0x000000021800722a */ /* 0x001fdc0003f2e000 */
[----:B------:R-:W-:Y:S05]  /*1790*/  @P1 BRA `(.L_x_39) ;  /* 0x0000000000181947 */ /* 0x000fea0003800000 */
[----:B------:R-:W-:Y:S02]  /*17a0*/  VIADD R15, R11, 0x8 ;  /* 0x000000080b0f7836 */ /* 0x000fe40000000000 */
[----:B------:R-:W-:Y:S02]  /*17b0*/  @P0 IMAD.MOV R15, RZ, RZ, R11 ;  /* 0x000000ffff0f0224 */ /* 0x000fe400078e020b */
[----:B------:R-:W-:-:S03]  /*17c0*/  IMAD.IADD R20, R10, 0x1, R19 ;  /* 0x000000010a147824 */ /* 0x000fc600078e0213 */
[----:B------:R-:W0:Y:S04]  /*17d0*/  LDS.64 R22, [R15] ;  /* 0x000000000f167984 */ /* 0x000e280000000a00 */
[----:B------:R1:W-:Y:S04]  /*17e0*/  STS.64 [R15], R24 ;  /* 0x000000180f007388 */ /* 0x0003e80000000a00 */
[----:B0-----:R1:W-:Y:S02]  /*17f0*/  STS.64 [R11+0x8], R22 ;  /* 0x000008160b007388 */ /* 0x0013e40000000a00 */
.L_x_39:
[----:B-1----:R-:W-:Y:S01]  /*1800*/  IMAD.MOV.U32 R15, RZ, RZ, R7 ;  /* 0x000000ffff0f7224 */ /* 0x002fe200078e0007 */
[----:B------:R-:W-:Y:S06]  /*1810*/  @!P2 BRA `(.L_x_38) ;  /* 0x000000000020a947 */ /* 0x000fec0003800000 */
[----:B------:R-:W0:Y:S01]  /*1820*/  LDS.64 R24, [R11+0x10] ;  /* 0x000010000b187984 */ /* 0x000e220000000a00 */
[----:B------:R-:W-:Y:S01]  /*1830*/  IMAD.MOV.U32 R15, RZ, RZ, R6 ;  /* 0x000000ffff0f7224 */ /* 0x000fe200078e0006 */
[----:B0-----:R-:W-:-:S14]  /*1840*/  DSETP.GEU.AND P0, PT, R24, R2, PT ;  /* 0x000000021800722a */ /* 0x001fdc0003f0e000 */
[C---:B------:R-:W-:Y:S01]  /*1850*/  @!P0 LEA R17, R20.reuse, UR5, 0x3 ;  /* 0x0000000514118c11 */ /* 0x040fe2000f8e18ff */
[----:B------:R-:W-:-:S04]  /*1860*/  @!P0 VIADD R20, R20, 0x1 ;  /* 0x0000000114148836 */ /* 0x000fc80000000000 */
[----:B------:R-:W0:Y:S04]  /*1870*/  @!P0 LDS.64 R22, [R17] ;  /* 0x0000000011168984 */ /* 0x000e280000000a00 */
[----:B------:R2:W-:Y:S04]  /*1880*/  @!P0 STS.64 [R17], R24 ;  /* 0x0000001811008388 */ /* 0x0005e80000000a00 */
[----:B0-----:R2:W-:Y:S02]  /*1890*/  @!P0 STS.64 [R11+0x10], R22 ;  /* 0x000010160b008388 */ /* 0x0015e40000000a00 */
.L_x_38:
[----:B--2---:R-:W-:-:S05]  /*18a0*/  IMAD.IADD R17, R13, 0x1, -R16 ;  /* 0x000000010d117824 */ /* 0x004fca00078e0a10 */
[----:B------:R-:W-:-:S13]  /*18b0*/  ISETP.GT.U32.AND P0, PT, R17, -0x4, PT ;  /* 0xfffffffc1100780c */ /* 0x000fda0003f04070 */
[----:B------:R-:W-:Y:S05]  /*18c0*/  @P0 BRA `(.L_x_37) ;  /* 0x00000000008c0947 */ /* 0x000fea0003800000 */
[----:B------:R-:W-:Y:S02]  /*18d0*/  LEA R17, R15, UR5, 0x3 ;  /* 0x000000050f117c11 */ /* 0x000fe4000f8e18ff */
[----:B------:R-:W-:-:S03]  /*18e0*/  IADD3 R15, PT, PT, -R16, R15, RZ ;  /* 0x0000000f100f7210 */ /* 0x000fc60007ffe1ff */
[----:B------:R-:W-:-:S07]  /*18f0*/  VIADD R17, R17, 0x10 ;  /* 0x0000001011117836 */ /* 0x000fce0000000000 */
.L_x_40:
[----:B------:R-:W1:Y:S01]  /*1900*/  LDS.64 R30, [R17+-0x10] ;  /* 0xfffff000111e7984 */ /* 0x000e620000000a00 */
[----:B------:R-:W-:Y:S01]  /*1910*/  VIADD R15, R15, 0x4 ;  /* 0x000000040f0f7836 */ /* 0x000fe20000000000 */
[----:B-1----:R-:W-:-:S14]  /*1920*/  DSETP.GEU.AND P0, PT, R30, R2, PT ;  /* 0x000000021e00722a */ /* 0x002fdc0003f0e000 */
[C---:B------:R-:W-:Y:S01]  /*1930*/  @!P0 LEA R19, R20.reuse, UR5, 0x3 ;  /* 0x0000000514138c11 */ /* 0x040fe2000f8e18ff */
[----:B------:R-:W-:-:S04]  /*1940*/  @!P0 VIADD R20, R20, 0x1 ;  /* 0x0000000114148836 */ /* 0x000fc80000000000 */
[----:B------:R-:W0:Y:S04]  /*1950*/  @!P0 LDS.64 R22, [R19] ;  /* 0x0000000013168984 */ /* 0x000e280000000a00 */
[----:B------:R-:W-:Y:S04]  /*1960*/  @!P0 STS.64 [R19], R30 ;  /* 0x0000001e13008388 */ /* 0x000fe80000000a00 */
[----:B------:R-:W1:Y:S04]  /*1970*/  LDS.64 R24, [R17+-0x8] ;  /* 0xfffff80011187984 */ /* 0x000e680000000a00 */
[----:B0-----:R-:W-:Y:S01]  /*1980*/  @!P0 STS.64 [R17+-0x10], R22 ;  /* 0xfffff01611008388 */ /* 0x001fe20000000a00 */
[----:B-1----:R-:W-:-:S14]  /*1990*/  DSETP.GEU.AND P1, PT, R24, R2, PT ;  /* 0x000000021800722a */ /* 0x002fdc0003f2e000 */
[C---:B------:R-:W-:Y:S01]  /*19a0*/  @!P1 LEA R21, R20.reuse, UR5, 0x3 ;  /* 0x0000000514159c11 */ /* 0x040fe2000f8e18ff */
[----:B------:R-:W-:-:S04]  /*19b0*/  @!P1 VIADD R20, R20, 0x1 ;  /* 0x0000000114149836 */ /* 0x000fc80000000000 */
[----:B------:R-:W0:Y:S04]  /*19c0*/  @!P1 LDS.64 R26, [R21] ;  /* 0x00000000151a9984 */ /* 0x000e280000000a00 */
[----:B------:R-:W-:Y:S04]  /*19d0*/  @!P1 STS.64 [R21], R24 ;  /* 0x0000001815009388 */ /* 0x000fe80000000a00 */
[----:B------:R-:W1:Y:S04]  /*19e0*/  LDS.64 R28, [R17] ;  /* 0x00000000111c7984 */ /* 0x000e680000000a00 */
[----:B0-----:R-:W-:Y:S01]  /*19f0*/  @!P1 STS.64 [R17+-0x8], R26 ;  /* 0xfffff81a11009388 */ /* 0x001fe20000000a00 */
[----:B-1----:R-:W-:-:S14]  /*1a00*/  DSETP.GEU.AND P0, PT, R28, R2, PT ;  /* 0x000000021c00722a */ /* 0x002fdc0003f0e000 */
[C---:B------:R-:W-:Y:S01]  /*1a10*/  @!P0 LEA R19, R20.reuse, UR5, 0x3 ;  /* 0x0000000514138c11 */ /* 0x040fe2000f8e18ff */
[----:B------:R-:W-:-:S04]  /*1a20*/  @!P0 VIADD R20, R20, 0x1 ;  /* 0x0000000114148836 */ /* 0x000fc80000000000 */
[----:B------:R-:W0:Y:S04]  /*1a30*/  @!P0 LDS.64 R30, [R19] ;  /* 0x00000000131e8984 */ /* 0x000e280000000a00 */
[----:B------:R-:W-:Y:S04]  /*1a40*/  @!P0 STS.64 [R19], R28 ;  /* 0x0000001c13008388 */ /* 0x000fe80000000a00 */
[----:B------:R-:W1:Y:S04]  /*1a50*/  LDS.64 R32, [R17+0x8] ;  /* 0x0000080011207984 */ /* 0x000e680000000a00 */
[----:B0-----:R-:W-:Y:S01]  /*1a60*/  @!P0 STS.64 [R17], R30 ;  /* 0x0000001e11008388 */ /* 0x001fe20000000a00 */
[----:B------:R-:W-:Y:S01]  /*1a70*/  ISETP.NE.AND P0, PT, R15, RZ, PT ;  /* 0x000000ff0f00720c */ /* 0x000fe20003f05270 */
[----:B-1----:R-:W-:-:S14]  /*1a80*/  DSETP.GEU.AND P1, PT, R32, R2, PT ;  /* 0x000000022000722a */ /* 0x002fdc0003f2e000 */
[C---:B------:R-:W-:Y:S01]  /*1a90*/  @!P1 LEA R21, R20.reuse, UR5, 0x3 ;  /* 0x0000000514159c11 */ /* 0x040fe2000f8e18ff */
[----:B------:R-:W-:-:S04]  /*1aa0*/  @!P1 VIADD R20, R20, 0x1 ;  /* 0x0000000114149836 */ /* 0x000fc80000000000 */
[----:B------:R-:W0:Y:S04]  /*1ab0*/  @!P1 LDS.64 R22, [R21] ;  /* 0x0000000015169984 */ /* 0x000e280000000a00 */
[----:B------:R-:W-:Y:S04]  /*1ac0*/  @!P1 STS.64 [R21], R32 ;  /* 0x0000002015009388 */ /* 0x000fe80000000a00 */
[----:B0-----:R0:W-:Y:S02]  /*1ad0*/  @!P1 STS.64 [R17+0x8], R22 ;  /* 0x0000081611009388 */ /* 0x0011e40000000a00 */
[----:B0-----:R-:W-:Y:S01]  /*1ae0*/  VIADD R17, R17, 0x20 ;  /* 0x0000002011117836 */ /* 0x001fe20000000000 */
[----:B------:R-:W-:Y:S06]  /*1af0*/  @P0 BRA `(.L_x_40) ;  /* 0xfffffffc00800947 */ /* 0x000fec000383ffff */
.L_x_37:
[C---:B------:R-:W-:Y:S01]  /*1b00*/  LEA R15, R20.reuse, UR5, 0x3 ;  /* 0x00000005140f7c11 */ /* 0x040fe2000f8e18ff */
[----:B------:R-:W0:Y:S01]  /*1b10*/  LDS.64 R22, [R0] ;  /* 0x0000000000167984 */ /* 0x000e220000000a00 */
[----:B------:R-:W-:-:S03]  /*1b20*/  IMAD.IADD R17, R20, 0x1, -R13 ;  /* 0x0000000114117824 */ /* 0x000fc600078e0a0d */
[----:B-1----:R-:W1:Y:S02]  /*1b30*/  LDS.64 R2, [R15] ;  /* 0x000000000f027984 */ /* 0x002e640000000a00 */
[----:B------:R-:W-:Y:S02]  /*1b40*/  ISETP.NE.AND P0, PT, R17, R12, PT ;  /* 0x0000000c1100720c */ /* 0x000fe40003f05270 */
[----:B0-----:R0:W-:Y:S04]  /*1b50*/  STS.64 [R15], R22 ;  /* 0x000000160f007388 */ /* 0x0011e80000000a00 */
[----:B-1----:R0:W-:Y:S07]  /*1b60*/  STS.64 [R0], R2 ;  /* 0x0000000200007388 */ /* 0x0021ee0000000a00 */
[----:B------:R-:W-:Y:S05]  /*1b70*/  @!P0 BRA `(.L_x_41) ;  /* 0x00000000001c8947 */ /* 0x000fea0003800000 */
[----:B------:R-:W-:-:S13]  /*1b80*/  ISETP.GE.AND P0, PT, R17, R14, PT ;  /* 0x0000000e1100720c */ /* 0x000fda0003f06270 */
[----:B------:R-:W-:Y:S01]  /*1b90*/  @P0 IADD3 R16, PT, PT, R20, -0x1, RZ ;  /* 0xffffffff14100810 */ /* 0x000fe20007ffe0ff */
[----:B------:R-:W-:Y:S06]  /*1ba0*/  @P0 BRA `(.L_x_42) ;  /* 0xfffffff800a80947 */ /* 0x000fec000383ffff */
[C---:B0-----:R-:W-:Y:S01]  /*1bb0*/  VIADD R0, R20.reuse, 0x1 ;  /* 0x0000000114007836 */ /* 0x041fe20000000000 */
[----:B------:R-:W-:-:S03]  /*1bc0*/  IADD3 R14, PT, PT, -R20, R12, R13 ;  /* 0x0000000c140e7210 */ /* 0x000fc60007ffe10d */
[----:B------:R-:W-:Y:S01]  /*1bd0*/  IMAD.MOV.U32 R13, RZ, RZ, R0 ;  /* 0x000000ffff0d7224 */ /* 0x000fe200078e0000 */
[----:B------:R-:W-:Y:S06]  /*1be0*/  BRA `(.L_x_43) ;  /* 0xfffffff800847947 */ /* 0x000fec000383ffff */
.L_x_41:
[----:B------:R-:W0:Y:S01]  /*1bf0*/  LDS.64 R10, [R15] ;  /* 0x000000000f0a7984 */ /* 0x000e220000000a00 */
[----:B------:R-:W-:-:S04]  /*1c00*/  IMAD.MOV.U32 R19, RZ, RZ, 0x0 ;  /* 0x00000000ff137424 */ /* 0x000fc800078e00ff */
[----:B0-----:R-:W-:Y:S05]  /*1c10*/  RET.REL.NODEC R18 `(_Z11vanityPointP8vpNode_tS0_S0_Pd) ;  /* 0xffffffe012f87950 */ /* 0x001fea0003c3ffff */
        .weak           $__internal_0_$__cuda_sm20_dsqrt_rn_f64_mediumpath_v1
        .type           $__internal_0_$__cuda_sm20_dsqrt_rn_f64_mediumpath_v1,@function
        .size           $__internal_0_$__cuda_sm20_dsqrt_rn_f64_mediumpath_v1,($_Z11vanityPointP8vpNode_tS0_S0_Pd$__internal_accurate_pow - $__internal_0_$__cuda_sm20_dsqrt_rn_f64_mediumpath_v1)
$__internal_0_$__cuda_sm20_dsqrt_rn_f64_mediumpath_v1:
[----:B------:R-:W-:Y:S01]  /*1c20*/  ISETP.GE.U32.AND P0, PT, R2, -0x3400000, PT ;  /* 0xfcc000000200780c */ /* 0x000fe20003f06070 */
[----:B------:R-:W-:Y:S01]  /*1c30*/  BSSY.RECONVERGENT B2, `(.L_x_44) ;  /* 0x0000026000027945 */ /* 0x000fe20003800200 */
[----:B------:R-:W-:Y:S02]  /*1c40*/  IMAD.MOV.U32 R12, RZ, RZ, R14 ;  /* 0x000000ffff0c7224 */ /* 0x000fe400078e000e */
[----:B------:R-:W-:Y:S02]  /*1c50*/  IMAD.MOV.U32 R2, RZ, RZ, R20 ;  /* 0x000000ffff027224 */ /* 0x000fe400078e0014 */
[----:B------:R-:W-:-:S07]  /*1c60*/  IMAD.MOV.U32 R3, RZ, RZ, R21 ;  /* 0x000000ffff037224 */ /* 0x000fce00078e0015 */
[----:B------:R-:W-:Y:S05]  /*1c70*/  @!P0 BRA `(.L_x_45) ;  /* 0x0000000000208947 */ /* 0x000fea0003800000 */
[----:B------:R-:W-:-:S10]  /*1c80*/  DFMA.RM R2, R2, R12, R16 ;  /* 0x0000000c0202722b */ /* 0x000fd40000004010 */
[----:B------:R-:W-:-:S05]  /*1c90*/  IADD3 R12, P0, PT, R2, 0x1, RZ ;  /* 0x00000001020c7810 */ /* 0x000fca0007f1e0ff */
[----:B------:R-:W-:-:S06]  /*1ca0*/  IMAD.X R13, RZ, RZ, R3, P0 ;  /* 0x000000ffff0d7224 */ /* 0x000fcc00000e0603 */
[----:B------:R-:W-:-:S08]  /*1cb0*/  DFMA.RP R10, -R2, R12, R10 ;  /* 0x0000000c020a722b */ /* 0x000fd0000000810a */
[----:B------:R-:W-:-:S06]  /*1cc0*/  DSETP.GT.AND P0, PT, R10, RZ, PT ;  /* 0x000000ff0a00722a */ /* 0x000fcc0003f04000 */
[----:B------:R-:W-:Y:S02]  /*1cd0*/  FSEL R2, R12, R2, P0 ;  /* 0x000000020c027208 */ /* 0x000fe40000000000 */
[----:B------:R-:W-:Y:S01]  /*1ce0*/  FSEL R3, R13, R3, P0 ;  /* 0x000000030d037208 */ /* 0x000fe20000000000 */
[----:B------:R-:W-:Y:S06]  /*1cf0*/  BRA `(.L_x_46) ;  /* 0x0000000000647947 */ /* 0x000fec0003800000 */
.L_x_45:
[----:B------:R-:W-:-:S14]  /*1d00*/  DSETP.NE.AND P0, PT, R10, RZ, PT ;  /* 0x000000ff0a00722a */ /* 0x000fdc0003f05000 */
[----:B------:R-:W-:Y:S05]  /*1d10*/  @!P0 BRA `(.L_x_47) ;  /* 0x0000000000588947 */ /* 0x000fea0003800000 */
[----:B------:R-:W-:-:S13]  /*1d20*/  ISETP.GE.AND P0, PT, R11, RZ, PT ;  /* 0x000000ff0b00720c */ /* 0x000fda0003f06270 */
[----:B------:R-:W-:Y:S01]  /*1d30*/  @!P0 IMAD.MOV.U32 R2, RZ, RZ, 0x0 ;  /* 0x00000000ff028424 */ /* 0x000fe200078e00ff */
[----:B------:R-:W-:Y:S01]  /*1d40*/  @!P0 MOV R3, 0xfff80000 ;  /* 0xfff8000000038802 */ /* 0x000fe20000000f00 */
[----:B------:R-:W-:Y:S06]  /*1d50*/  @!P0 BRA `(.L_x_46) ;  /* 0x00000000004c8947 */ /* 0x000fec0003800000 */
[----:B------:R-:W-:-:S13]  /*1d60*/  ISETP.GT.AND P0, PT, R11, 0x7fefffff, PT ;  /* 0x7fefffff0b00780c */ /* 0x000fda0003f04270 */
[----:B------:R-:W-:Y:S05]  /*1d70*/  @P0 BRA `(.L_x_47) ;  /* 0x0000000000400947 */ /* 0x000fea0003800000 */
[----:B------:R-:W-:Y:S01]  /*1d80*/  DMUL R2, R10, 8.11296384146066816958e+31 ;  /* 0x469000000a027828 */ /* 0x000fe20000000000 */
[----:B------:R-:W-:Y:S02]  /*1d90*/  IMAD.MOV.U32 R14, RZ, RZ, 0x0 ;  /* 0x00000000ff0e7424 */ /* 0x000fe400078e00ff */
[----:B------:R-:W-:Y:S02]  /*1da0*/  IMAD.MOV.U32 R10, RZ, RZ, RZ ;  /* 0x000000ffff0a7224 */ /* 0x000fe400078e00ff */
[----:B------:R-:W-:Y:S01]  /*1db0*/  IMAD.MOV.U32 R15, RZ, RZ, 0x3fd80000 ;  /* 0x3fd80000ff0f7424 */ /* 0x000fe200078e00ff */
[----:B------:R-:W0:Y:S03]  /*1dc0*/  MUFU.RSQ64H R11, R3 ;  /* 0x00000003000b7308 */ /* 0x000e260000001c00 */
[----:B0-----:R-:W-:-:S08]  /*1dd0*/  DMUL R12, R10, R10 ;  /* 0x0000000a0a0c7228 */ /* 0x001fd00000000000 */
[----:B------:R-:W-:-:S08]  /*1de0*/  DFMA R12, R2, -R12, 1 ;  /* 0x3ff00000020c742b */ /* 0x000fd0000000080c */
[----:B------:R-:W-:Y:S02]  /*1df0*/  DFMA R14, R12, R14, 0.5 ;  /* 0x3fe000000c0e742b */ /* 0x000fe4000000000e */
[----:B------:R-:W-:-:S08]  /*1e00*/  DMUL R12, R10, R12 ;  /* 0x0000000c0a0c7228 */ /* 0x000fd00000000000 */
[----:B------:R-:W-:-:S08]  /*1e10*/  DFMA R12, R14, R12, R10 ;  /* 0x0000000c0e0c722b */ /* 0x000fd0000000000a */
[----:B------:R-:W-:Y:S02]  /*1e20*/  DMUL R10, R2, R12 ;  /* 0x0000000c020a7228 */ /* 0x000fe40000000000 */
[----:B------:R-:W-:-:S06]  /*1e30*/  VIADD R13, R13, 0xfff00000 ;  /* 0xfff000000d0d7836 */ /* 0x000fcc0000000000 */
[----:B------:R-:W-:-:S08]  /*1e40*/  DFMA R14, R10, -R10, R2 ;  /* 0x8000000a0a0e722b */ /* 0x000fd00000000002 */
[----:B------:R-:W-:-:S10]  /*1e50*/  DFMA R2, R12, R14, R10 ;  /* 0x0000000e0c02722b */ /* 0x000fd4000000000a */
[----:B------:R-:W-:Y:S01]  /*1e60*/  VIADD R3, R3, 0xfcb00000 ;  /* 0xfcb0000003037836 */ /* 0x000fe20000000000 */
[----:B------:R-:W-:Y:S06]  /*1e70*/  BRA `(.L_x_46) ;  /* 0x0000000000047947 */ /* 0x000fec0003800000 */
.L_x_47:
[----:B------:R-:W-:-:S11]  /*1e80*/  DADD R2, R10, R10 ;  /* 0x000000000a027229 */ /* 0x000fd6000000000a */
.L_x_46:
[----:B------:R-:W-:Y:S05]  /*1e90*/  BSYNC.RECONVERGENT B2 ;  /* 0x0000000000027941 */ /* 0x000fea0003800200 */
.L_x_44:
[----:B------:R-:W-:Y:S02]  /*1ea0*/  IMAD.MOV.U32 R10, RZ, RZ, R2 ;  /* 0x000000ffff0a7224 */ /* 0x000fe400078e0002 */
[----:B------:R-:W-:Y:S01]  /*1eb0*/  IMAD.MOV.U32 R11, RZ, RZ, R3 ;  /* 0x000000ffff0b7224 */ /* 0x000fe200078e0003 */
[----:B------:R-:W-:Y:S01]  /*1ec0*/  MOV R3, 0x0 ;  /* 0x0000000000037802 */ /* 0x000fe20000000f00 */
[----:B------:R-:W-:-:S04]  /*1ed0*/  IMAD.MOV.U32 R2, RZ, RZ, R0 ;  /* 0x000000ffff027224 */ /* 0x000fc800078e0000 */
[----:B------:R-:W-:Y:S05]  /*1ee0*/  RET.REL.NODEC R2 `(_Z11vanityPointP8vpNode_tS0_S0_Pd) ;  /* 0xffffffe002447950 */ /* 0x000fea0003c3ffff */
        .type           $_Z11vanityPointP8vpNode_tS0_S0_Pd$__internal_accurate_pow,@function
        .size           $_Z11vanityPointP8vpNode_tS0_S0_Pd$__internal_accurate_pow,(.L_x_52 - $_Z11vanityPointP8vpNode_tS0_S0_Pd$__internal_accurate_pow)
$_Z11vanityPointP8vpNode_tS0_S0_Pd$__internal_accurate_pow:
[----:B------:R-:W-:Y:S01]  /*1ef0*/  ISETP.GT.U32.AND P0, PT, R45, 0xfffff, PT ;  /* 0x000fffff2d00780c */ /* 0x000fe20003f04070 */
[--C-:B------:R-:W-:Y:S01]  /*1f00*/  IMAD.MOV.U32 R23, RZ, RZ, R45.reuse ;  /* 0x000000ffff177224 */ /* 0x100fe200078e002d */
[----:B------:R-:W-:Y:S01]  /*1f10*/  MOV R24, 0x41ad3b5a ;  /* 0x41ad3b5a00187802 */ /* 0x000fe20000000f00 */
[----:B------:R-:W-:Y:S01]  /*1f20*/  IMAD.MOV.U32 R25, RZ, RZ, 0x3ed0f5d2 ;  /* 0x3ed0f5d2ff197424 */ /* 0x000fe200078e00ff */
[----:B------:R-:W-:Y:S01]  /*1f30*/  UMOV UR4, 0x7d2cafe2 ;  /* 0x7d2cafe200047882 */ /* 0x000fe20000000000 */
[----:B------:R-:W-:Y:S01]  /*1f40*/  UMOV UR5, 0x3eb0f5ff ;  /* 0x3eb0f5ff00057882 */ /* 0x000fe20000000000 */
[----:B------:R-:W-:Y:S01]  /*1f50*/  SHF.R.U32.HI R45, RZ, 0x14, R45 ;  /* 0x00000014ff2d7819 */ /* 0x000fe2000001162d */
[----:B------:R-:W-:Y:S01]  /*1f60*/  UMOV UR10, 0x3b39803f ;  /* 0x3b39803f000a7882 */ /* 0x000fe20000000000 */
[----:B------:R-:W-:-:S05]  /*1f70*/  UMOV UR11, 0x3c7abc9e ;  /* 0x3c7abc9e000b7882 */ /* 0x000fca0000000000 */
[----:B------:R-:W-:-:S10]  /*1f80*/  @!P0 DMUL R20, R22, 1.80143985094819840000e+16 ;  /* 0x4350000016148828 */ /* 0x000fd40000000000 */
[----:B------:R-:W-:Y:S01]  /*1f90*/  @!P0 IMAD.MOV.U32 R23, RZ, RZ, R21 ;  /* 0x000000ffff178224 */ /* 0x000fe200078e0015 */
[----:B------:R-:W-:Y:S01]  /*1fa0*/  @!P0 LEA.HI R45, R21, 0xffffffca, RZ, 0xc ;  /* 0xffffffca152d8811 */ /* 0x000fe200078f60ff */
[----:B------:R-:W-:Y:S02]  /*1fb0*/  @!P0 IMAD.MOV.U32 R22, RZ, RZ, R20 ;  /* 0x000000ffff168224 */ /* 0x000fe400078e0014 */
[----:B------:R-:W-:Y:S01]  /*1fc0*/  IMAD.MOV.U32 R21, RZ, RZ, 0x43300000 ;  /* 0x43300000ff157424 */ /* 0x000fe200078e00ff */
[----:B------:R-:W-:Y:S01]  /*1fd0*/  LOP3.LUT R23, R23, 0x800fffff, RZ, 0xc0, !PT ;  /* 0x800fffff17177812 */ /* 0x000fe200078ec0ff */
[----:B------:R-:W-:Y:S02]  /*1fe0*/  IMAD.MOV.U32 R26, RZ, RZ, R22 ;  /* 0x000000ffff1a7224 */ /* 0x000fe400078e0016 */
[----:B------:R-:W-:Y:S01]  /*1ff0*/  IMAD.MOV.U32 R22, RZ, RZ, RZ ;  /* 0x000000ffff167224 */ /* 0x000fe200078e00ff */
[----:B------:R-:W-:-:S04]  /*2000*/  LOP3.LUT R23, R23, 0x3ff00000, RZ, 0xfc, !PT ;  /* 0x3ff0000017177812 */ /* 0x000fc800078efcff */
[----:B------:R-:W-:Y:S01]  /*2010*/  ISETP.GE.U32.AND P1, PT, R23, 0x3ff6a09f, PT ;  /* 0x3ff6a09f1700780c */ /* 0x000fe20003f26070 */
[----:B------:R-:W-:-:S12]  /*2020*/  IMAD.MOV.U32 R27, RZ, RZ, R23 ;  /* 0x000000ffff1b7224 */ /* 0x000fd800078e0017 */
[----:B------:R-:W-:-:S04]  /*2030*/  @P1 VIADD R20, R27, 0xfff00000 ;  /* 0xfff000001b141836 */ /* 0x000fc80000000000 */
[----:B------:R-:W-:Y:S02]  /*2040*/  @P1 IMAD.MOV.U32 R27, RZ, RZ, R20 ;  /* 0x000000ffff1b1224 */ /* 0x000fe400078e0014 */
[C---:B------:R-:W-:Y:S02]  /*2050*/  VIADD R20, R45.reuse, 0xfffffc01 ;  /* 0xfffffc012d147836 */ /* 0x040fe40000000000 */
[----:B------:R-:W-:Y:S02]  /*2060*/  @P1 VIADD R20, R45, 0xfffffc02 ;  /* 0xfffffc022d141836 */ /* 0x000fe40000000000 */
[C---:B------:R-:W-:Y:S02]  /*2070*/  DADD R28, R26.reuse, 1 ;  /* 0x3ff000001a1c7429 */ /* 0x040fe40000000000 */
[----:B------:R-:W-:Y:S01]  /*2080*/  DADD R26, R26, -1 ;  /* 0xbff000001a1a7429 */ /* 0x000fe20000000000 */
[----:B------:R-:W-:-:S03]  /*2090*/  LOP3.LUT R20, R20, 0x80000000, RZ, 0x3c, !PT ;  /* 0x8000000014147812 */ /* 0x000fc600078e3cff */
[----:B------:R-:W0:Y:S02]  /*20a0*/  MUFU.RCP64H R23, R29 ;  /* 0x0000001d00177308 */ /* 0x000e240000001800 */
[----:B0-----:R-:W-:-:S08]  /*20b0*/  DFMA R36, -R28, R22, 1 ;  /* 0x3ff000001c24742b */ /* 0x001fd00000000116 */
[----:B------:R-:W-:-:S08]  /*20c0*/  DFMA R36, R36, R36, R36 ;  /* 0x000000242424722b */ /* 0x000fd00000000024 */
[----:B------:R-:W-:-:S08]  /*20d0*/  DFMA R36, R22, R36, R22 ;  /* 0x000000241624722b */ /* 0x000fd00000000016 */
[----:B------:R-:W-:-:S08]  /*20e0*/  DMUL R22, R26, R36 ;  /* 0x000000241a167228 */ /* 0x000fd00000000000 */
[----:B------:R-:W-:-:S08]  /*20f0*/  DFMA R22, R26, R36, R22 ;  /* 0x000000241a16722b */ /* 0x000fd00000000016 */
[----:B------:R-:W-:Y:S02]  /*2100*/  DMUL R34, R22, R22 ;  /* 0x0000001616227228 */ /* 0x000fe40000000000 */
[----:B------:R-:W-:-:S06]  /*2110*/  DADD R28, R26, -R22 ;  /* 0x000000001a1c7229 */ /* 0x000fcc0000000816 */
[----:B------:R-:W-:Y:S01]  /*2120*/  DFMA R24, R34, UR4, R24 ;  /* 0x0000000422187c2b */ /* 0x000fe20008000018 */
[----:B------:R-:W-:Y:S01]  /*2130*/  UMOV UR4, 0x75488a3f ;  /* 0x75488a3f00047882 */ /* 0x000fe20000000000 */
[----:B------:R-:W-:Y:S01]  /*2140*/  UMOV UR5, 0x3ef3b20a ;  /* 0x3ef3b20a00057882 */ /* 0x000fe20000000000 */
[----:B------:R-:W-:-:S05]  /*2150*/  DADD R28, R28, R28 ;  /* 0x000000001c1c7229 */ /* 0x000fca000000001c */
[----:B------:R-:W-:Y:S01]  /*2160*/  DFMA R32, R34, R24, UR4 ;  /* 0x0000000422207e2b */ /* 0x000fe20008000018 */
[----:B------:R-:W-:Y:S01]  /*2170*/  UMOV UR4, 0xe4faecd5 ;  /* 0xe4faecd500047882 */ /* 0x000fe20000000000 */
[----:B------:R-:W-:Y:S01]  /*2180*/  UMOV UR5, 0x3f1745cd ;  /* 0x3f1745cd00057882 */ /* 0x000fe20000000000 */
[-C--:B------:R-:W-:Y:S02]  /*2190*/  DFMA R28, R26, -R22.reuse, R28 ;  /* 0x800000161a1c722b */ /* 0x080fe4000000001c */
[----:B------:R-:W-:-:S03]  /*21a0*/  DMUL R26, R22, R22 ;  /* 0x00000016161a7228 */ /* 0x000fc60000000000 */
[----:B------:R-:W-:Y:S01]  /*21b0*/  DFMA R32, R34, R32, UR4 ;  /* 0x0000000422207e2b */ /* 0x000fe20008000020 */
[----:B------:R-:W-:Y:S01]  /*21c0*/  UMOV UR4, 0x258a578b ;  /* 0x258a578b00047882 */ /* 0x000fe20000000000 */
[----:B------:R-:W-:Y:S01]  /*21d0*/  UMOV UR5, 0x3f3c71c7 ;  /* 0x3f3c71c700057882 */ /* 0x000fe20000000000 */
[----:B------:R-:W-:-:S05]  /*21e0*/  DMUL R28, R36, R28 ;  /* 0x0000001c241c7228 */ /* 0x000fca0000000000 */
[----:B------:R-:W-:Y:S01]  /*21f0*/  DFMA R32, R34, R32, UR4 ;  /* 0x0000000422207e2b */ /* 0x000fe20008000020 */
[----:B------:R-:W-:Y:S01]  /*2200*/  UMOV UR4, 0x9242b910 ;  /* 0x9242b91000047882 */ /* 0x000fe20000000000 */
[----:B------:R-:W-:-:S03]  /*2210*/  UMOV UR5, 0x3f624924 ;  /* 0x3f62492400057882 */ /* 0x000fc60000000000 */
[----:B------:R-:W-:Y:S02]  /*2220*/  VIADD R39, R29, 0x100000 ;  /* 0x001000001d277836 */ /* 0x000fe40000000000 */
[----:B------:R-:W-:Y:S01]  /*2230*/  IMAD.MOV.U32 R38, RZ, RZ, R28 ;  /* 0x000000ffff267224 */ /* 0x000fe200078e001c */
[----:B------:R-:W-:Y:S01]  /*2240*/  DFMA R32, R34, R32, UR4 ;  /* 0x0000000422207e2b */ /* 0x000fe20008000020 */
[----:B------:R-:W-:Y:S01]  /*2250*/  UMOV UR4, 0x99999dfb ;  /* 0x99999dfb00047882 */ /* 0x000fe20000000000 */
[----:B------:R-:W-:-:S06]  /*2260*/  UMOV UR5, 0x3f899999 ;  /* 0x3f89999900057882 */ /* 0x000fcc0000000000 */
[----:B------:R-:W-:Y:S01]  /*2270*/  DFMA R32, R34, R32, UR4 ;  /* 0x0000000422207e2b */ /* 0x000fe20008000020 */
[----:B------:R-:W-:Y:S01]  /*2280*/  UMOV UR4, 0x55555555 ;  /* 0x5555555500047882 */ /* 0x000fe20000000000 */
[----:B------:R-:W-:-:S06]  /*2290*/  UMOV UR5, 0x3fb55555 ;  /* 0x3fb5555500057882 */ /* 0x000fcc0000000000 */
[----:B------:R-:W-:-:S08]  /*22a0*/  DFMA R24, R34, R32, UR4 ;  /* 0x0000000422187e2b */ /* 0x000fd00008000020 */
[----:B------:R-:W-:Y:S01]  /*22b0*/  DADD R30, -R24, UR4 ;  /* 0x00000004181e7e29 */ /* 0x000fe20008000100 */
[----:B------:R-:W-:Y:S01]  /*22c0*/  UMOV UR4, 0xb9e7b0 ;  /* 0x00b9e7b000047882 */ /* 0x000fe20000000000 */
[----:B------:R-:W-:-:S06]  /*22d0*/  UMOV UR5, 0x3c46a4cb ;  /* 0x3c46a4cb00057882 */ /* 0x000fcc0000000000 */
[----:B------:R-:W-:Y:S02]  /*22e0*/  DFMA R34, R34, R32, R30 ;  /* 0x000000202222722b */ /* 0x000fe4000000001e */
[C---:B------:R-:W-:Y:S02]  /*22f0*/  DMUL R30, R22.reuse, R26 ;  /* 0x0000001a161e7228 */ /* 0x040fe40000000000 */
[----:B------:R-:W-:-:S04]  /*2300*/  DFMA R32, R22, R22, -R26 ;  /* 0x000000161620722b */ /* 0x000fc8000000081a */
[----:B------:R-:W-:Y:S01]  /*2310*/  DADD R34, R34, -UR4 ;  /* 0x8000000422227e29 */ /* 0x000fe20008000000 */
[----:B------:R-:W-:Y:S01]  /*2320*/  UMOV UR4, 0x80000000 ;  /* 0x8000000000047882 */ /* 0x000fe20000000000 */
[C---:B------:R-:W-:Y:S01]  /*2330*/  DFMA R36, R22.reuse, R26, -R30 ;  /* 0x0000001a1624722b */ /* 0x040fe2000000081e */
[----:B------:R-:W-:Y:S01]  /*2340*/  UMOV UR5, 0x43300000 ;  /* 0x4330000000057882 */ /* 0x000fe20000000000 */
[----:B------:R-:W-:-:S06]  /*2350*/  DFMA R32, R22, R38, R32 ;  /* 0x000000261620722b */ /* 0x000fcc0000000020 */
[----:B------:R-:W-:Y:S02]  /*2360*/  DFMA R36, R28, R26, R36 ;  /* 0x0000001a1c24722b */ /* 0x000fe40000000024 */
[----:B------:R-:W-:-:S06]  /*2370*/  DADD R26, R24, R34 ;  /* 0x00000000181a7229 */ /* 0x000fcc0000000022 */
[----:B------:R-:W-:Y:S02]  /*2380*/  DFMA R36, R22, R32, R36 ;  /* 0x000000201624722b */ /* 0x000fe40000000024 */
[----:B------:R-:W-:Y:S02]  /*2390*/  DMUL R32, R26, R30 ;  /* 0x0000001e1a207228 */ /* 0x000fe40000000000 */
[----:B------:R-:W-:-:S06]  /*23a0*/  DADD R38, R24, -R26 ;  /* 0x0000000018267229 */ /* 0x000fcc000000081a */
[----:B------:R-:W-:Y:S02]  /*23b0*/  DFMA R24, R26, R30, -R32 ;  /* 0x0000001e1a18722b */ /* 0x000fe40000000820 */
[----:B------:R-:W-:-:S06]  /*23c0*/  DADD R38, R34, R38 ;  /* 0x0000000022267229 */ /* 0x000fcc0000000026 */
[----:B------:R-:W-:-:S08]  /*23d0*/  DFMA R24, R26, R36, R24 ;  /* 0x000000241a18722b */ /* 0x000fd00000000018 */
[----:B------:R-:W-:-:S08]  /*23e0*/  DFMA R30, R38, R30, R24 ;  /* 0x0000001e261e722b */ /* 0x000fd00000000018 */
[----:B------:R-:W-:-:S08]  /*23f0*/  DADD R26, R32, R30 ;  /* 0x00000000201a7229 */ /* 0x000fd0000000001e */
[--C-:B------:R-:W-:Y:S02]  /*2400*/  DADD R24, R22, R26.reuse ;  /* 0x0000000016187229 */ /* 0x100fe4000000001a */
[----:B------:R-:W-:-:S06]  /*2410*/  DADD R32, R32, -R26 ;  /* 0x0000000020207229 */ /* 0x000fcc000000081a */
[----:B------:R-:W-:Y:S02]  /*2420*/  DADD R22, R22, -R24 ;  /* 0x0000000016167229 */ /* 0x000fe40000000818 */
[----:B------:R-:W-:-:S06]  /*2430*/  DADD R32, R30, R32 ;  /* 0x000000001e207229 */ /* 0x000fcc0000000020 */
[----:B------:R-:W-:-:S08]  /*2440*/  DADD R22, R26, R22 ;  /* 0x000000001a167229 */ /* 0x000fd00000000016 */
[----:B------:R-:W-:-:S08]  /*2450*/  DADD R22, R32, R22 ;  /* 0x0000000020167229 */ /* 0x000fd00000000016 */
[----:B------:R-:W-:Y:S02]  /*2460*/  DADD R28, R28, R22 ;  /* 0x000000001c1c7229 */ /* 0x000fe40000000016 */
[----:B------:R-:W-:Y:S01]  /*2470*/  DADD R22, R20, -UR4 ;  /* 0x8000000414167e29 */ /* 0x000fe20008000000 */
[----:B------:R-:W-:Y:S01]  /*2480*/  UMOV UR4, 0xfefa39ef ;  /* 0xfefa39ef00047882 */ /* 0x000fe20000000000 */
[----:B------:R-:W-:-:S04]  /*2490*/  UMOV UR5, 0x3fe62e42 ;  /* 0x3fe62e4200057882 */ /* 0x000fc80000000000 */
[----:B------:R-:W-:-:S08]  /*24a0*/  DADD R26, R24, R28 ;  /* 0x00000000181a7229 */ /* 0x000fd0000000001c */
[--C-:B------:R-:W-:Y:S02]  /*24b0*/  DFMA R20, R22, UR4, R26.reuse ;  /* 0x0000000416147c2b */ /* 0x100fe4000800001a */
[----:B------:R-:W-:-:S06]  /*24c0*/  DADD R30, R24, -R26 ;  /* 0x00000000181e7229 */ /* 0x000fcc000000081a */
[----:B------:R-:W-:Y:S02]  /*24d0*/  DFMA R24, R22, -UR4, R20 ;  /* 0x8000000416187c2b */ /* 0x000fe40008000014 */
[----:B------:R-:W-:Y:S01]  /*24e0*/  DADD R30, R28, R30 ;  /* 0x000000001c1e7229 */ /* 0x000fe2000000001e */
[----:B------:R-:W-:Y:S02]  /*24f0*/  IMAD.MOV.U32 R28, RZ, RZ, 0x652b82fe ;  /* 0x652b82feff1c7424 */ /* 0x000fe400078e00ff */
[----:B------:R-:W-:-:S03]  /*2500*/  IMAD.MOV.U32 R29, RZ, RZ, 0x3ff71547 ;  /* 0x3ff71547ff1d7424 */ /* 0x000fc600078e00ff */
[----:B------:R-:W-:-:S08]  /*2510*/  DADD R24, -R26, R24 ;  /* 0x000000001a187229 */ /* 0x000fd00000000118 */
[----:B------:R-:W-:-:S08]  /*2520*/  DADD R24, R30, -R24 ;  /* 0x000000001e187229 */ /* 0x000fd00000000818 */
[----:B------:R-:W-:-:S08]  /*2530*/  DFMA R24, R22, UR10, R24 ;  /* 0x0000000a16187c2b */ /* 0x000fd00008000018 */
[----:B------:R-:W-:-:S08]  /*2540*/  DADD R22, R20, R24 ;  /* 0x0000000014167229 */ /* 0x000fd00000000018 */
[----:B------:R-:W-:Y:S02]  /*2550*/  DADD R26, R20, -R22 ;  /* 0x00000000141a7229 */ /* 0x000fe40000000816 */
[----:B------:R-:W-:-:S06]  /*2560*/  DMUL R20, R22, 2 ;  /* 0x4000000016147828 */ /* 0x000fcc0000000000 */
[----:B------:R-:W-:Y:S02]  /*2570*/  DADD R24, R24, R26 ;  /* 0x0000000018187229 */ /* 0x000fe4000000001a */
[----:B------:R-:W-:-:S08]  /*2580*/  DFMA R22, R22, 2, -R20 ;  /* 0x400000001616782b */ /* 0x000fd00000000814 */
[----:B------:R-:W-:-:S08]  /*2590*/  DFMA R24, R24, 2, R22 ;  /* 0x400000001818782b */ /* 0x000fd00000000016 */
[----:B------:R-:W-:-:S08]  /*25a0*/  DADD R30, R20, R24 ;  /* 0x00000000141e7229 */ /* 0x000fd00000000018 */
[----:B------:R-:W-:Y:S02]  /*25b0*/  DFMA R28, R30, R28, 6.75539944105574400000e+15 ;  /* 0x433800001e1c742b */ /* 0x000fe4000000001c */
[----:B------:R-:W-:Y:S01]  /*25c0*/  FSETP.GEU.AND P0, PT, |R31|, 4.1917929649353027344, PT ;  /* 0x4086232b1f00780b */ /* 0x000fe20003f0e200 */
[----:B------:R-:W-:-:S05]  /*25d0*/  DADD R20, R20, -R30 ;  /* 0x0000000014147229 */ /* 0x000fca000000081e */
[----:B------:R-:W-:-:S03]  /*25e0*/  DADD R22, R28, -6.75539944105574400000e+15 ;  /* 0xc33800001c167429 */ /* 0x000fc60000000000 */
[----:B------:R-:W-:-:S05]  /*25f0*/  DADD R24, R24, R20 ;  /* 0x0000000018187229 */ /* 0x000fca0000000014 */
[----:B------:R-:W-:Y:S01]  /*2600*/  DFMA R26, R22, -UR4, R30 ;  /* 0x80000004161a7c2b */ /* 0x000fe2000800001e */
[----:B------:R-:W-:Y:S01]  /*2610*/  UMOV UR4, 0x3b39803f ;  /* 0x3b39803f00047882 */ /* 0x000fe20000000000 */
[----:B------:R-:W-:-:S06]  /*2620*/  UMOV UR5, 0x3c7abc9e ;  /* 0x3c7abc9e00057882 */ /* 0x000fcc0000000000 */
[----:B------:R-:W-:Y:S01]  /*2630*/  DFMA R26, R22, -UR4, R26 ;  /* 0x80000004161a7c2b */ /* 0x000fe2000800001a */
[----:B------:R-:W-:Y:S01]  /*2640*/  UMOV UR4, 0x69ce2bdf ;  /* 0x69ce2bdf00047882 */ /* 0x000fe20000000000 */
[----:B------:R-:W-:Y:S01]  /*2650*/  MOV R22, 0xfca213ea ;  /* 0xfca213ea00167802 */ /* 0x000fe20000000f00 */
[----:B------:R-:W-:Y:S01]  /*2660*/  IMAD.MOV.U32 R23, RZ, RZ, 0x3e928af3 ;  /* 0x3e928af3ff177424 */ /* 0x000fe200078e00ff */
[----:B------:R-:W-:-:S05]  /*2670*/  UMOV UR5, 0x3e5ade15 ;  /* 0x3e5ade1500057882 */ /* 0x000fca0000000000 */
[----:B------:R-:W-:Y:S01]  /*2680*/  DFMA R22, R26, UR4, R22 ;  /* 0x000000041a167c2b */ /* 0x000fe20008000016 */
[----:B------:R-:W-:Y:S01]  /*2690*/  UMOV UR4, 0x62401315 ;  /* 0x6240131500047882 */ /* 0x000fe20000000000 */
[----:B------:R-:W-:-:S06]  /*26a0*/  UMOV UR5, 0x3ec71dee ;  /* 0x3ec71dee00057882 */ /* 0x000fcc0000000000 */
[----:B------:R-:W-:Y:S01]  /*26b0*/  DFMA R22, R26, R22, UR4 ;  /* 0x000000041a167e2b */ /* 0x000fe20008000016 */
        /* <DEDUP_REMOVED lines=20> */
[----:B------:R-:W-:-:S08]  /*2800*/  DFMA R22, R26, R22, UR4 ;  /* 0x000000041a167e2b */ /* 0x000fd00008000016 */
[----:B------:R-:W-:-:S08]  /*2810*/  DFMA R22, R26, R22, 1 ;  /* 0x3ff000001a16742b */ /* 0x000fd00000000016 */
[----:B------:R-:W-:-:S10]  /*2820*/  DFMA R22, R26, R22, 1 ;  /* 0x3ff000001a16742b */ /* 0x000fd40000000016 */
[----:B------:R-:W-:Y:S02]  /*2830*/  IMAD R27, R28, 0x100000, R23 ;  /* 0x001000001c1b7824 */ /* 0x000fe400078e0217 */
[----:B------:R-:W-:Y:S01]  /*2840*/  IMAD.MOV.U32 R26, RZ, RZ, R22 ;  /* 0x000000ffff1a7224 */ /* 0x000fe200078e0016 */
[----:B------:R-:W-:Y:S06]  /*2850*/  @!P0 BRA `(.L_x_48) ;  /* 0x0000000000308947 */ /* 0x000fec0003800000 */
[----:B------:R-:W-:Y:S01]  /*2860*/  FSETP.GEU.AND P1, PT, |R31|, 4.2275390625, PT ;  /* 0x408748001f00780b */ /* 0x000fe20003f2e200 */
[C---:B------:R-:W-:Y:S02]  /*2870*/  DADD R26, R30.reuse, +INF ;  /* 0x7ff000001e1a7429 */ /* 0x040fe40000000000 */
[----:B------:R-:W-:-:S08]  /*2880*/  DSETP.GEU.AND P0, PT, R30, RZ, PT ;  /* 0x000000ff1e00722a */ /* 0x000fd00003f0e000 */
[----:B------:R-:W-:Y:S02]  /*2890*/  FSEL R26, R26, RZ, P0 ;  /* 0x000000ff1a1a7208 */ /* 0x000fe40000000000 */
[----:B------:R-:W-:Y:S02]  /*28a0*/  @!P1 LEA.HI R20, R28, R28, RZ, 0x1 ;  /* 0x0000001c1c149211 */ /* 0x000fe400078f08ff */
[----:B------:R-:W-:Y:S02]  /*28b0*/  FSEL R27, R27, RZ, P0 ;  /* 0x000000ff1b1b7208 */ /* 0x000fe40000000000 */
[----:B------:R-:W-:-:S05]  /*28c0*/  @!P1 SHF.R.S32.HI R20, RZ, 0x1, R20 ;  /* 0x00000001ff149819 */ /* 0x000fca0000011414 */
[----:B------:R-:W-:Y:S02]  /*28d0*/  @!P1 IMAD.IADD R21, R28, 0x1, -R20 ;  /* 0x000000011c159824 */ /* 0x000fe400078e0a14 */
[----:B------:R-:W-:Y:S02]  /*28e0*/  @!P1 IMAD R23, R20, 0x100000, R23 ;  /* 0x0010000014179824 */ /* 0x000fe400078e0217 */
[----:B------:R-:W-:Y:S01]  /*28f0*/  @!P1 IMAD.MOV.U32 R20, RZ, RZ, RZ ;  /* 0x000000ffff149224 */ /* 0x000fe200078e00ff */
[----:B------:R-:W-:-:S06]  /*2900*/  @!P1 LEA R21, R21, 0x3ff00000, 0x14 ;  /* 0x3ff0000015159811 */ /* 0x000fcc00078ea0ff */
[----:B------:R-:W-:-:S11]  /*2910*/  @!P1 DMUL R26, R22, R20 ;  /* 0x00000014161a9228 */ /* 0x000fd60000000000 */
.L_x_48:
[----:B------:R-:W-:Y:S01]  /*2920*/  DFMA R24, R24, R26, R26 ;  /* 0x0000001a1818722b */ /* 0x000fe2000000001a */
[----:B------:R-:W-:Y:S01]  /*2930*/  IMAD.MOV.U32 R45, RZ, RZ, 0x0 ;  /* 0x00000000ff2d7424 */ /* 0x000fe200078e00ff */
[----:B------:R-:W-:-:S08]  /*2940*/  DSETP.NEU.AND P0, PT, |R26|, +INF , PT ;  /* 0x7ff000001a00742a */ /* 0x000fd00003f0d200 */
[----:B------:R-:W-:Y:S02]  /*2950*/  FSEL R21, R26, R24, !P0 ;  /* 0x000000181a157208 */ /* 0x000fe40004000000 */
[----:B------:R-:W-:Y:S01]  /*2960*/  FSEL R20, R27, R25, !P0 ;  /* 0x000000191b147208 */ /* 0x000fe20004000000 */
[----:B------:R-:W-:Y:S06]  /*2970*/  RET.REL.NODEC R44 `(_Z11vanityPointP8vpNode_tS0_S0_Pd) ;  /* 0xffffffd42ca07950 */ /* 0x000fec0003c3ffff */
.L_x_49:
[----:B------:R-:W-:-:S00]  /*2980*/  BRA `(.L_x_49) ;  /* 0xfffffffc00fc7947 */ /* 0x000fc0000383ffff */
[----:B------:R-:W-:-:S00]  /*2990*/  NOP ;  /* 0x0000000000007918 */ /* 0x000fc00000000000 */
        /* <DEDUP_REMOVED lines=14> */
.L_x_52:


//--------------------- .nv.shared._Z11vanityPointP8vpNode_tS0_S0_Pd --------------------------
	.section	.nv.shared._Z11vanityPointP8vpNode_tS0_S0_Pd,"aw",@nobits
	.sectionflags	@""
	.align	16
	.zero		1024


//--------------------- .nv.shared.reserved.0     --------------------------
	.section	.nv.shared.reserved.0,"aw",@nobits
	.weak		__nv_reservedSMEM_offset_0_alias
	.size		__nv_reservedSMEM_offset_0_alias, 0, 64
	.other		__nv_reservedSMEM_offset_0_alias,@"STO_CUDA_RESERVED_SHARED STV_DEFAULT"
__nv_reservedSMEM_offset_0_alias:
	.zero		0
	.zero		64


//--------------------- .nv.constant0._Z11vanityPointP8vpNode_tS0_S0_Pd --------------------------
	.section	.nv.constant0._Z11vanityPointP8vpNode_tS0_S0_Pd,"a",@progbits
	.sectionflags	@""
	.align	4
.nv.constant0._Z11vanityPointP8vpNode_tS0_S0_Pd:
	.zero		928


//--------------------- SYMBOLS --------------------------

	.type		.nv.reservedSmem.offset0,@object
	.size		.nv.reservedSmem.offset0,0x4
	.type		.nv.reservedSmem.cap,@object
	.size		.nv.reservedSmem.cap,0x4
